//
// Generated by NVIDIA NVVM Compiler
//
// Compiler Build ID: CL-36424714
// Cuda compilation tools, release 13.0, V13.0.88
// Based on NVVM 20.0.0
//

.version 9.0
.target sm_100
.address_size 64

	// .globl	_Z23integrate_verlet_kernelPdS_S_S_S_S_S_S_S_di

.visible .entry _Z23integrate_verlet_kernelPdS_S_S_S_S_S_S_S_di(
	.param .u64 .ptr .align 1 _Z23integrate_verlet_kernelPdS_S_S_S_S_S_S_S_di_param_0,
	.param .u64 .ptr .align 1 _Z23integrate_verlet_kernelPdS_S_S_S_S_S_S_S_di_param_1,
	.param .u64 .ptr .align 1 _Z23integrate_verlet_kernelPdS_S_S_S_S_S_S_S_di_param_2,
	.param .u64 .ptr .align 1 _Z23integrate_verlet_kernelPdS_S_S_S_S_S_S_S_di_param_3,
	.param .u64 .ptr .align 1 _Z23integrate_verlet_kernelPdS_S_S_S_S_S_S_S_di_param_4,
	.param .u64 .ptr .align 1 _Z23integrate_verlet_kernelPdS_S_S_S_S_S_S_S_di_param_5,
	.param .u64 .ptr .align 1 _Z23integrate_verlet_kernelPdS_S_S_S_S_S_S_S_di_param_6,
	.param .u64 .ptr .align 1 _Z23integrate_verlet_kernelPdS_S_S_S_S_S_S_S_di_param_7,
	.param .u64 .ptr .align 1 _Z23integrate_verlet_kernelPdS_S_S_S_S_S_S_S_di_param_8,
	.param .f64 _Z23integrate_verlet_kernelPdS_S_S_S_S_S_S_S_di_param_9,
	.param .u32 _Z23integrate_verlet_kernelPdS_S_S_S_S_S_S_S_di_param_10
)
{
	.reg .pred 	%p<2>;
	.reg .b32 	%r<6>;
	.reg .b64 	%rd<31>;
	.reg .b64 	%fd<23>;

	ld.param.u64 	%rd2, [_Z23integrate_verlet_kernelPdS_S_S_S_S_S_S_S_di_param_1];
	ld.param.u64 	%rd4, [_Z23integrate_verlet_kernelPdS_S_S_S_S_S_S_S_di_param_3];
	ld.param.u64 	%rd5, [_Z23integrate_verlet_kernelPdS_S_S_S_S_S_S_S_di_param_4];
	ld.param.u64 	%rd6, [_Z23integrate_verlet_kernelPdS_S_S_S_S_S_S_S_di_param_5];
	ld.param.u64 	%rd7, [_Z23integrate_verlet_kernelPdS_S_S_S_S_S_S_S_di_param_6];
	ld.param.u64 	%rd8, [_Z23integrate_verlet_kernelPdS_S_S_S_S_S_S_S_di_param_7];
	ld.param.u64 	%rd9, [_Z23integrate_verlet_kernelPdS_S_S_S_S_S_S_S_di_param_8];
	ld.param.f64 	%fd1, [_Z23integrate_verlet_kernelPdS_S_S_S_S_S_S_S_di_param_9];
	ld.param.u32 	%r2, [_Z23integrate_verlet_kernelPdS_S_S_S_S_S_S_S_di_param_10];
	mov.u32 	%r3, %ctaid.x;
	mov.u32 	%r4, %ntid.x;
	mov.u32 	%r5, %tid.x;
	mad.lo.s32 	%r1, %r3, %r4, %r5;
	setp.ge.s32 	%p1, %r1, %r2;
	@%p1 bra 	$L__BB0_2;
	ld.param.u64 	%rd30, [_Z23integrate_verlet_kernelPdS_S_S_S_S_S_S_S_di_param_2];
	ld.param.u64 	%rd29, [_Z23integrate_verlet_kernelPdS_S_S_S_S_S_S_S_di_param_0];
	cvta.to.global.u64 	%rd10, %rd7;
	cvta.to.global.u64 	%rd11, %rd4;
	cvta.to.global.u64 	%rd12, %rd8;
	cvta.to.global.u64 	%rd13, %rd5;
	cvta.to.global.u64 	%rd14, %rd9;
	cvta.to.global.u64 	%rd15, %rd6;
	cvta.to.global.u64 	%rd16, %rd29;
	cvta.to.global.u64 	%rd17, %rd2;
	cvta.to.global.u64 	%rd18, %rd30;
	mul.wide.s32 	%rd19, %r1, 8;
	add.s64 	%rd20, %rd10, %rd19;
	ld.global.f64 	%fd2, [%rd20];
	mul.f64 	%fd3, %fd2, 0d3FE0000000000000;
	add.s64 	%rd21, %rd11, %rd19;
	ld.global.f64 	%fd4, [%rd21];
	fma.rn.f64 	%fd5, %fd1, %fd3, %fd4;
	st.global.f64 	[%rd21], %fd5;
	add.s64 	%rd22, %rd12, %rd19;
	ld.global.f64 	%fd6, [%rd22];
	mul.f64 	%fd7, %fd6, 0d3FE0000000000000;
	add.s64 	%rd23, %rd13, %rd19;
	ld.global.f64 	%fd8, [%rd23];
	fma.rn.f64 	%fd9, %fd1, %fd7, %fd8;
	st.global.f64 	[%rd23], %fd9;
	add.s64 	%rd24, %rd14, %rd19;
	ld.global.f64 	%fd10, [%rd24];
	mul.f64 	%fd11, %fd10, 0d3FE0000000000000;
	add.s64 	%rd25, %rd15, %rd19;
	ld.global.f64 	%fd12, [%rd25];
	fma.rn.f64 	%fd13, %fd1, %fd11, %fd12;
	st.global.f64 	[%rd25], %fd13;
	ld.global.f64 	%fd14, [%rd21];
	add.s64 	%rd26, %rd16, %rd19;
	ld.global.f64 	%fd15, [%rd26];
	fma.rn.f64 	%fd16, %fd1, %fd14, %fd15;
	st.global.f64 	[%rd26], %fd16;
	ld.global.f64 	%fd17, [%rd23];
	add.s64 	%rd27, %rd17, %rd19;
	ld.global.f64 	%fd18, [%rd27];
	fma.rn.f64 	%fd19, %fd1, %fd17, %fd18;
	st.global.f64 	[%rd27], %fd19;
	ld.global.f64 	%fd20, [%rd25];
	add.s64 	%rd28, %rd18, %rd19;
	ld.global.f64 	%fd21, [%rd28];
	fma.rn.f64 	%fd22, %fd1, %fd20, %fd21;
	st.global.f64 	[%rd28], %fd22;
$L__BB0_2:
	ret;

}
	// .globl	_Z26compute_accels_kernel_warpPKdS0_S0_S0_PdS1_S1_i
.visible .entry _Z26compute_accels_kernel_warpPKdS0_S0_S0_PdS1_S1_i(
	.param .u64 .ptr .align 1 _Z26compute_accels_kernel_warpPKdS0_S0_S0_PdS1_S1_i_param_0,
	.param .u64 .ptr .align 1 _Z26compute_accels_kernel_warpPKdS0_S0_S0_PdS1_S1_i_param_1,
	.param .u64 .ptr .align 1 _Z26compute_accels_kernel_warpPKdS0_S0_S0_PdS1_S1_i_param_2,
	.param .u64 .ptr .align 1 _Z26compute_accels_kernel_warpPKdS0_S0_S0_PdS1_S1_i_param_3,
	.param .u64 .ptr .align 1 _Z26compute_accels_kernel_warpPKdS0_S0_S0_PdS1_S1_i_param_4,
	.param .u64 .ptr .align 1 _Z26compute_accels_kernel_warpPKdS0_S0_S0_PdS1_S1_i_param_5,
	.param .u64 .ptr .align 1 _Z26compute_accels_kernel_warpPKdS0_S0_S0_PdS1_S1_i_param_6,
	.param .u32 _Z26compute_accels_kernel_warpPKdS0_S0_S0_PdS1_S1_i_param_7
)
{
	.reg .pred 	%p<262>;
	.reg .b32 	%r<528>;
	.reg .b64 	%rd<44>;
	.reg .b64 	%fd<747>;

	ld.param.u64 	%rd20, [_Z26compute_accels_kernel_warpPKdS0_S0_S0_PdS1_S1_i_param_0];
	ld.param.u64 	%rd21, [_Z26compute_accels_kernel_warpPKdS0_S0_S0_PdS1_S1_i_param_1];
	ld.param.u64 	%rd22, [_Z26compute_accels_kernel_warpPKdS0_S0_S0_PdS1_S1_i_param_2];
	ld.param.u64 	%rd23, [_Z26compute_accels_kernel_warpPKdS0_S0_S0_PdS1_S1_i_param_3];
	ld.param.u32 	%r9, [_Z26compute_accels_kernel_warpPKdS0_S0_S0_PdS1_S1_i_param_7];
	cvta.to.global.u64 	%rd1, %rd23;
	cvta.to.global.u64 	%rd2, %rd22;
	cvta.to.global.u64 	%rd3, %rd21;
	cvta.to.global.u64 	%rd4, %rd20;
	mov.u32 	%r10, %ctaid.x;
	mov.u32 	%r11, %ntid.x;
	mov.u32 	%r1, %tid.x;
	mad.lo.s32 	%r2, %r10, %r11, %r1;
	setp.ge.s32 	%p1, %r2, %r9;
	mov.f64 	%fd734, 0d0000000000000000;
	mov.f64 	%fd735, %fd734;
	mov.f64 	%fd736, %fd734;
	@%p1 bra 	$L__BB1_2;
	mul.wide.s32 	%rd24, %r2, 8;
	add.s64 	%rd25, %rd4, %rd24;
	ld.global.f64 	%fd735, [%rd25];
	add.s64 	%rd26, %rd3, %rd24;
	ld.global.f64 	%fd734, [%rd26];
	add.s64 	%rd27, %rd2, %rd24;
	ld.global.f64 	%fd736, [%rd27];
$L__BB1_2:
	setp.lt.s32 	%p2, %r9, 1;
	mov.f64 	%fd744, 0d0000000000000000;
	mov.f64 	%fd745, %fd744;
	mov.f64 	%fd746, %fd744;
	@%p2 bra 	$L__BB1_7;
	and.b32  	%r526, %r1, 31;
	add.s32 	%r13, %r1, 1;
	and.b32  	%r4, %r13, 31;
	mul.wide.u32 	%rd28, %r526, 8;
	add.s64 	%rd43, %rd1, %rd28;
	add.s64 	%rd42, %rd2, %rd28;
	add.s64 	%rd41, %rd3, %rd28;
	add.s64 	%rd40, %rd4, %rd28;
	mov.f64 	%fd746, 0d0000000000000000;
	mov.b32 	%r527, 0;
	mov.f64 	%fd745, %fd746;
	mov.f64 	%fd744, %fd746;
$L__BB1_4:
	setp.ge.s32 	%p3, %r526, %r9;
	mov.f64 	%fd740, 0d0000000000000000;
	mov.f64 	%fd741, %fd740;
	mov.f64 	%fd742, %fd740;
	mov.f64 	%fd743, %fd740;
	@%p3 bra 	$L__BB1_6;
	ld.global.f64 	%fd741, [%rd40];
	ld.global.f64 	%fd742, [%rd41];
	ld.global.f64 	%fd740, [%rd42];
	ld.global.f64 	%fd743, [%rd43];
$L__BB1_6:
	sub.f64 	%fd284, %fd741, %fd735;
	sub.f64 	%fd285, %fd742, %fd734;
	sub.f64 	%fd286, %fd740, %fd736;
	mul.f64 	%fd287, %fd285, %fd285;
	fma.rn.f64 	%fd288, %fd284, %fd284, %fd287;
	fma.rn.f64 	%fd289, %fd286, %fd286, %fd288;
	add.f64 	%fd290, %fd289, 0d3EB0C6F7A0B5ED8D;
	rsqrt.approx.f64 	%fd291, %fd290;
	mul.f64 	%fd292, %fd291, %fd291;
	mul.f64 	%fd293, %fd291, %fd292;
	mul.f64 	%fd294, %fd743, %fd293;
	fma.rn.f64 	%fd295, %fd284, %fd294, %fd744;
	fma.rn.f64 	%fd296, %fd285, %fd294, %fd745;
	fma.rn.f64 	%fd297, %fd286, %fd294, %fd746;
	// begin inline asm
	mov.b64 {%r14,%r15}, %fd741;
	// end inline asm
	shfl.sync.idx.b32	%r17|%p4, %r15, %r4, 31, -1;
	shfl.sync.idx.b32	%r16|%p5, %r14, %r4, 31, -1;
	// begin inline asm
	mov.b64 %fd29, {%r16,%r17};
	// end inline asm
	// begin inline asm
	mov.b64 {%r18,%r19}, %fd742;
	// end inline asm
	shfl.sync.idx.b32	%r21|%p6, %r19, %r4, 31, -1;
	shfl.sync.idx.b32	%r20|%p7, %r18, %r4, 31, -1;
	// begin inline asm
	mov.b64 %fd31, {%r20,%r21};
	// end inline asm
	// begin inline asm
	mov.b64 {%r22,%r23}, %fd740;
	// end inline asm
	shfl.sync.idx.b32	%r25|%p8, %r23, %r4, 31, -1;
	shfl.sync.idx.b32	%r24|%p9, %r22, %r4, 31, -1;
	// begin inline asm
	mov.b64 %fd33, {%r24,%r25};
	// end inline asm
	// begin inline asm
	mov.b64 {%r26,%r27}, %fd743;
	// end inline asm
	shfl.sync.idx.b32	%r29|%p10, %r27, %r4, 31, -1;
	shfl.sync.idx.b32	%r28|%p11, %r26, %r4, 31, -1;
	// begin inline asm
	mov.b64 %fd35, {%r28,%r29};
	// end inline asm
	sub.f64 	%fd298, %fd29, %fd735;
	sub.f64 	%fd299, %fd31, %fd734;
	sub.f64 	%fd300, %fd33, %fd736;
	mul.f64 	%fd301, %fd299, %fd299;
	fma.rn.f64 	%fd302, %fd298, %fd298, %fd301;
	fma.rn.f64 	%fd303, %fd300, %fd300, %fd302;
	add.f64 	%fd304, %fd303, 0d3EB0C6F7A0B5ED8D;
	rsqrt.approx.f64 	%fd305, %fd304;
	mul.f64 	%fd306, %fd305, %fd305;
	mul.f64 	%fd307, %fd305, %fd306;
	mul.f64 	%fd308, %fd35, %fd307;
	fma.rn.f64 	%fd309, %fd298, %fd308, %fd295;
	fma.rn.f64 	%fd310, %fd299, %fd308, %fd296;
	fma.rn.f64 	%fd311, %fd300, %fd308, %fd297;
	// begin inline asm
	mov.b64 {%r30,%r31}, %fd29;
	// end inline asm
	shfl.sync.idx.b32	%r33|%p12, %r31, %r4, 31, -1;
	shfl.sync.idx.b32	%r32|%p13, %r30, %r4, 31, -1;
	// begin inline asm
	mov.b64 %fd37, {%r32,%r33};
	// end inline asm
	// begin inline asm
	mov.b64 {%r34,%r35}, %fd31;
	// end inline asm
	shfl.sync.idx.b32	%r37|%p14, %r35, %r4, 31, -1;
	shfl.sync.idx.b32	%r36|%p15, %r34, %r4, 31, -1;
	// begin inline asm
	mov.b64 %fd39, {%r36,%r37};
	// end inline asm
	// begin inline asm
	mov.b64 {%r38,%r39}, %fd33;
	// end inline asm
	shfl.sync.idx.b32	%r41|%p16, %r39, %r4, 31, -1;
	shfl.sync.idx.b32	%r40|%p17, %r38, %r4, 31, -1;
	// begin inline asm
	mov.b64 %fd41, {%r40,%r41};
	// end inline asm
	// begin inline asm
	mov.b64 {%r42,%r43}, %fd35;
	// end inline asm
	shfl.sync.idx.b32	%r45|%p18, %r43, %r4, 31, -1;
	shfl.sync.idx.b32	%r44|%p19, %r42, %r4, 31, -1;
	// begin inline asm
	mov.b64 %fd43, {%r44,%r45};
	// end inline asm
	sub.f64 	%fd312, %fd37, %fd735;
	sub.f64 	%fd313, %fd39, %fd734;
	sub.f64 	%fd314, %fd41, %fd736;
	mul.f64 	%fd315, %fd313, %fd313;
	fma.rn.f64 	%fd316, %fd312, %fd312, %fd315;
	fma.rn.f64 	%fd317, %fd314, %fd314, %fd316;
	add.f64 	%fd318, %fd317, 0d3EB0C6F7A0B5ED8D;
	rsqrt.approx.f64 	%fd319, %fd318;
	mul.f64 	%fd320, %fd319, %fd319;
	mul.f64 	%fd321, %fd319, %fd320;
	mul.f64 	%fd322, %fd43, %fd321;
	fma.rn.f64 	%fd323, %fd312, %fd322, %fd309;
	fma.rn.f64 	%fd324, %fd313, %fd322, %fd310;
	fma.rn.f64 	%fd325, %fd314, %fd322, %fd311;
	// begin inline asm
	mov.b64 {%r46,%r47}, %fd37;
	// end inline asm
	shfl.sync.idx.b32	%r49|%p20, %r47, %r4, 31, -1;
	shfl.sync.idx.b32	%r48|%p21, %r46, %r4, 31, -1;
	// begin inline asm
	mov.b64 %fd45, {%r48,%r49};
	// end inline asm
	// begin inline asm
	mov.b64 {%r50,%r51}, %fd39;
	// end inline asm
	shfl.sync.idx.b32	%r53|%p22, %r51, %r4, 31, -1;
	shfl.sync.idx.b32	%r52|%p23, %r50, %r4, 31, -1;
	// begin inline asm
	mov.b64 %fd47, {%r52,%r53};
	// end inline asm
	// begin inline asm
	mov.b64 {%r54,%r55}, %fd41;
	// end inline asm
	shfl.sync.idx.b32	%r57|%p24, %r55, %r4, 31, -1;
	shfl.sync.idx.b32	%r56|%p25, %r54, %r4, 31, -1;
	// begin inline asm
	mov.b64 %fd49, {%r56,%r57};
	// end inline asm
	// begin inline asm
	mov.b64 {%r58,%r59}, %fd43;
	// end inline asm
	shfl.sync.idx.b32	%r61|%p26, %r59, %r4, 31, -1;
	shfl.sync.idx.b32	%r60|%p27, %r58, %r4, 31, -1;
	// begin inline asm
	mov.b64 %fd51, {%r60,%r61};
	// end inline asm
	sub.f64 	%fd326, %fd45, %fd735;
	sub.f64 	%fd327, %fd47, %fd734;
	sub.f64 	%fd328, %fd49, %fd736;
	mul.f64 	%fd329, %fd327, %fd327;
	fma.rn.f64 	%fd330, %fd326, %fd326, %fd329;
	fma.rn.f64 	%fd331, %fd328, %fd328, %fd330;
	add.f64 	%fd332, %fd331, 0d3EB0C6F7A0B5ED8D;
	rsqrt.approx.f64 	%fd333, %fd332;
	mul.f64 	%fd334, %fd333, %fd333;
	mul.f64 	%fd335, %fd333, %fd334;
	mul.f64 	%fd336, %fd51, %fd335;
	fma.rn.f64 	%fd337, %fd326, %fd336, %fd323;
	fma.rn.f64 	%fd338, %fd327, %fd336, %fd324;
	fma.rn.f64 	%fd339, %fd328, %fd336, %fd325;
	// begin inline asm
	mov.b64 {%r62,%r63}, %fd45;
	// end inline asm
	shfl.sync.idx.b32	%r65|%p28, %r63, %r4, 31, -1;
	shfl.sync.idx.b32	%r64|%p29, %r62, %r4, 31, -1;
	// begin inline asm
	mov.b64 %fd53, {%r64,%r65};
	// end inline asm
	// begin inline asm
	mov.b64 {%r66,%r67}, %fd47;
	// end inline asm
	shfl.sync.idx.b32	%r69|%p30, %r67, %r4, 31, -1;
	shfl.sync.idx.b32	%r68|%p31, %r66, %r4, 31, -1;
	// begin inline asm
	mov.b64 %fd55, {%r68,%r69};
	// end inline asm
	// begin inline asm
	mov.b64 {%r70,%r71}, %fd49;
	// end inline asm
	shfl.sync.idx.b32	%r73|%p32, %r71, %r4, 31, -1;
	shfl.sync.idx.b32	%r72|%p33, %r70, %r4, 31, -1;
	// begin inline asm
	mov.b64 %fd57, {%r72,%r73};
	// end inline asm
	// begin inline asm
	mov.b64 {%r74,%r75}, %fd51;
	// end inline asm
	shfl.sync.idx.b32	%r77|%p34, %r75, %r4, 31, -1;
	shfl.sync.idx.b32	%r76|%p35, %r74, %r4, 31, -1;
	// begin inline asm
	mov.b64 %fd59, {%r76,%r77};
	// end inline asm
	sub.f64 	%fd340, %fd53, %fd735;
	sub.f64 	%fd341, %fd55, %fd734;
	sub.f64 	%fd342, %fd57, %fd736;
	mul.f64 	%fd343, %fd341, %fd341;
	fma.rn.f64 	%fd344, %fd340, %fd340, %fd343;
	fma.rn.f64 	%fd345, %fd342, %fd342, %fd344;
	add.f64 	%fd346, %fd345, 0d3EB0C6F7A0B5ED8D;
	rsqrt.approx.f64 	%fd347, %fd346;
	mul.f64 	%fd348, %fd347, %fd347;
	mul.f64 	%fd349, %fd347, %fd348;
	mul.f64 	%fd350, %fd59, %fd349;
	fma.rn.f64 	%fd351, %fd340, %fd350, %fd337;
	fma.rn.f64 	%fd352, %fd341, %fd350, %fd338;
	fma.rn.f64 	%fd353, %fd342, %fd350, %fd339;
	// begin inline asm
	mov.b64 {%r78,%r79}, %fd53;
	// end inline asm
	shfl.sync.idx.b32	%r81|%p36, %r79, %r4, 31, -1;
	shfl.sync.idx.b32	%r80|%p37, %r78, %r4, 31, -1;
	// begin inline asm
	mov.b64 %fd61, {%r80,%r81};
	// end inline asm
	// begin inline asm
	mov.b64 {%r82,%r83}, %fd55;
	// end inline asm
	shfl.sync.idx.b32	%r85|%p38, %r83, %r4, 31, -1;
	shfl.sync.idx.b32	%r84|%p39, %r82, %r4, 31, -1;
	// begin inline asm
	mov.b64 %fd63, {%r84,%r85};
	// end inline asm
	// begin inline asm
	mov.b64 {%r86,%r87}, %fd57;
	// end inline asm
	shfl.sync.idx.b32	%r89|%p40, %r87, %r4, 31, -1;
	shfl.sync.idx.b32	%r88|%p41, %r86, %r4, 31, -1;
	// begin inline asm
	mov.b64 %fd65, {%r88,%r89};
	// end inline asm
	// begin inline asm
	mov.b64 {%r90,%r91}, %fd59;
	// end inline asm
	shfl.sync.idx.b32	%r93|%p42, %r91, %r4, 31, -1;
	shfl.sync.idx.b32	%r92|%p43, %r90, %r4, 31, -1;
	// begin inline asm
	mov.b64 %fd67, {%r92,%r93};
	// end inline asm
	sub.f64 	%fd354, %fd61, %fd735;
	sub.f64 	%fd355, %fd63, %fd734;
	sub.f64 	%fd356, %fd65, %fd736;
	mul.f64 	%fd357, %fd355, %fd355;
	fma.rn.f64 	%fd358, %fd354, %fd354, %fd357;
	fma.rn.f64 	%fd359, %fd356, %fd356, %fd358;
	add.f64 	%fd360, %fd359, 0d3EB0C6F7A0B5ED8D;
	rsqrt.approx.f64 	%fd361, %fd360;
	mul.f64 	%fd362, %fd361, %fd361;
	mul.f64 	%fd363, %fd361, %fd362;
	mul.f64 	%fd364, %fd67, %fd363;
	fma.rn.f64 	%fd365, %fd354, %fd364, %fd351;
	fma.rn.f64 	%fd366, %fd355, %fd364, %fd352;
	fma.rn.f64 	%fd367, %fd356, %fd364, %fd353;
	// begin inline asm
	mov.b64 {%r94,%r95}, %fd61;
	// end inline asm
	shfl.sync.idx.b32	%r97|%p44, %r95, %r4, 31, -1;
	shfl.sync.idx.b32	%r96|%p45, %r94, %r4, 31, -1;
	// begin inline asm
	mov.b64 %fd69, {%r96,%r97};
	// end inline asm
	// begin inline asm
	mov.b64 {%r98,%r99}, %fd63;
	// end inline asm
	shfl.sync.idx.b32	%r101|%p46, %r99, %r4, 31, -1;
	shfl.sync.idx.b32	%r100|%p47, %r98, %r4, 31, -1;
	// begin inline asm
	mov.b64 %fd71, {%r100,%r101};
	// end inline asm
	// begin inline asm
	mov.b64 {%r102,%r103}, %fd65;
	// end inline asm
	shfl.sync.idx.b32	%r105|%p48, %r103, %r4, 31, -1;
	shfl.sync.idx.b32	%r104|%p49, %r102, %r4, 31, -1;
	// begin inline asm
	mov.b64 %fd73, {%r104,%r105};
	// end inline asm
	// begin inline asm
	mov.b64 {%r106,%r107}, %fd67;
	// end inline asm
	shfl.sync.idx.b32	%r109|%p50, %r107, %r4, 31, -1;
	shfl.sync.idx.b32	%r108|%p51, %r106, %r4, 31, -1;
	// begin inline asm
	mov.b64 %fd75, {%r108,%r109};
	// end inline asm
	sub.f64 	%fd368, %fd69, %fd735;
	sub.f64 	%fd369, %fd71, %fd734;
	sub.f64 	%fd370, %fd73, %fd736;
	mul.f64 	%fd371, %fd369, %fd369;
	fma.rn.f64 	%fd372, %fd368, %fd368, %fd371;
	fma.rn.f64 	%fd373, %fd370, %fd370, %fd372;
	add.f64 	%fd374, %fd373, 0d3EB0C6F7A0B5ED8D;
	rsqrt.approx.f64 	%fd375, %fd374;
	mul.f64 	%fd376, %fd375, %fd375;
	mul.f64 	%fd377, %fd375, %fd376;
	mul.f64 	%fd378, %fd75, %fd377;
	fma.rn.f64 	%fd379, %fd368, %fd378, %fd365;
	fma.rn.f64 	%fd380, %fd369, %fd378, %fd366;
	fma.rn.f64 	%fd381, %fd370, %fd378, %fd367;
	// begin inline asm
	mov.b64 {%r110,%r111}, %fd69;
	// end inline asm
	shfl.sync.idx.b32	%r113|%p52, %r111, %r4, 31, -1;
	shfl.sync.idx.b32	%r112|%p53, %r110, %r4, 31, -1;
	// begin inline asm
	mov.b64 %fd77, {%r112,%r113};
	// end inline asm
	// begin inline asm
	mov.b64 {%r114,%r115}, %fd71;
	// end inline asm
	shfl.sync.idx.b32	%r117|%p54, %r115, %r4, 31, -1;
	shfl.sync.idx.b32	%r116|%p55, %r114, %r4, 31, -1;
	// begin inline asm
	mov.b64 %fd79, {%r116,%r117};
	// end inline asm
	// begin inline asm
	mov.b64 {%r118,%r119}, %fd73;
	// end inline asm
	shfl.sync.idx.b32	%r121|%p56, %r119, %r4, 31, -1;
	shfl.sync.idx.b32	%r120|%p57, %r118, %r4, 31, -1;
	// begin inline asm
	mov.b64 %fd81, {%r120,%r121};
	// end inline asm
	// begin inline asm
	mov.b64 {%r122,%r123}, %fd75;
	// end inline asm
	shfl.sync.idx.b32	%r125|%p58, %r123, %r4, 31, -1;
	shfl.sync.idx.b32	%r124|%p59, %r122, %r4, 31, -1;
	// begin inline asm
	mov.b64 %fd83, {%r124,%r125};
	// end inline asm
	sub.f64 	%fd382, %fd77, %fd735;
	sub.f64 	%fd383, %fd79, %fd734;
	sub.f64 	%fd384, %fd81, %fd736;
	mul.f64 	%fd385, %fd383, %fd383;
	fma.rn.f64 	%fd386, %fd382, %fd382, %fd385;
	fma.rn.f64 	%fd387, %fd384, %fd384, %fd386;
	add.f64 	%fd388, %fd387, 0d3EB0C6F7A0B5ED8D;
	rsqrt.approx.f64 	%fd389, %fd388;
	mul.f64 	%fd390, %fd389, %fd389;
	mul.f64 	%fd391, %fd389, %fd390;
	mul.f64 	%fd392, %fd83, %fd391;
	fma.rn.f64 	%fd393, %fd382, %fd392, %fd379;
	fma.rn.f64 	%fd394, %fd383, %fd392, %fd380;
	fma.rn.f64 	%fd395, %fd384, %fd392, %fd381;
	// begin inline asm
	mov.b64 {%r126,%r127}, %fd77;
	// end inline asm
	shfl.sync.idx.b32	%r129|%p60, %r127, %r4, 31, -1;
	shfl.sync.idx.b32	%r128|%p61, %r126, %r4, 31, -1;
	// begin inline asm
	mov.b64 %fd85, {%r128,%r129};
	// end inline asm
	// begin inline asm
	mov.b64 {%r130,%r131}, %fd79;
	// end inline asm
	shfl.sync.idx.b32	%r133|%p62, %r131, %r4, 31, -1;
	shfl.sync.idx.b32	%r132|%p63, %r130, %r4, 31, -1;
	// begin inline asm
	mov.b64 %fd87, {%r132,%r133};
	// end inline asm
	// begin inline asm
	mov.b64 {%r134,%r135}, %fd81;
	// end inline asm
	shfl.sync.idx.b32	%r137|%p64, %r135, %r4, 31, -1;
	shfl.sync.idx.b32	%r136|%p65, %r134, %r4, 31, -1;
	// begin inline asm
	mov.b64 %fd89, {%r136,%r137};
	// end inline asm
	// begin inline asm
	mov.b64 {%r138,%r139}, %fd83;
	// end inline asm
	shfl.sync.idx.b32	%r141|%p66, %r139, %r4, 31, -1;
	shfl.sync.idx.b32	%r140|%p67, %r138, %r4, 31, -1;
	// begin inline asm
	mov.b64 %fd91, {%r140,%r141};
	// end inline asm
	sub.f64 	%fd396, %fd85, %fd735;
	sub.f64 	%fd397, %fd87, %fd734;
	sub.f64 	%fd398, %fd89, %fd736;
	mul.f64 	%fd399, %fd397, %fd397;
	fma.rn.f64 	%fd400, %fd396, %fd396, %fd399;
	fma.rn.f64 	%fd401, %fd398, %fd398, %fd400;
	add.f64 	%fd402, %fd401, 0d3EB0C6F7A0B5ED8D;
	rsqrt.approx.f64 	%fd403, %fd402;
	mul.f64 	%fd404, %fd403, %fd403;
	mul.f64 	%fd405, %fd403, %fd404;
	mul.f64 	%fd406, %fd91, %fd405;
	fma.rn.f64 	%fd407, %fd396, %fd406, %fd393;
	fma.rn.f64 	%fd408, %fd397, %fd406, %fd394;
	fma.rn.f64 	%fd409, %fd398, %fd406, %fd395;
	// begin inline asm
	mov.b64 {%r142,%r143}, %fd85;
	// end inline asm
	shfl.sync.idx.b32	%r145|%p68, %r143, %r4, 31, -1;
	shfl.sync.idx.b32	%r144|%p69, %r142, %r4, 31, -1;
	// begin inline asm
	mov.b64 %fd93, {%r144,%r145};
	// end inline asm
	// begin inline asm
	mov.b64 {%r146,%r147}, %fd87;
	// end inline asm
	shfl.sync.idx.b32	%r149|%p70, %r147, %r4, 31, -1;
	shfl.sync.idx.b32	%r148|%p71, %r146, %r4, 31, -1;
	// begin inline asm
	mov.b64 %fd95, {%r148,%r149};
	// end inline asm
	// begin inline asm
	mov.b64 {%r150,%r151}, %fd89;
	// end inline asm
	shfl.sync.idx.b32	%r153|%p72, %r151, %r4, 31, -1;
	shfl.sync.idx.b32	%r152|%p73, %r150, %r4, 31, -1;
	// begin inline asm
	mov.b64 %fd97, {%r152,%r153};
	// end inline asm
	// begin inline asm
	mov.b64 {%r154,%r155}, %fd91;
	// end inline asm
	shfl.sync.idx.b32	%r157|%p74, %r155, %r4, 31, -1;
	shfl.sync.idx.b32	%r156|%p75, %r154, %r4, 31, -1;
	// begin inline asm
	mov.b64 %fd99, {%r156,%r157};
	// end inline asm
	sub.f64 	%fd410, %fd93, %fd735;
	sub.f64 	%fd411, %fd95, %fd734;
	sub.f64 	%fd412, %fd97, %fd736;
	mul.f64 	%fd413, %fd411, %fd411;
	fma.rn.f64 	%fd414, %fd410, %fd410, %fd413;
	fma.rn.f64 	%fd415, %fd412, %fd412, %fd414;
	add.f64 	%fd416, %fd415, 0d3EB0C6F7A0B5ED8D;
	rsqrt.approx.f64 	%fd417, %fd416;
	mul.f64 	%fd418, %fd417, %fd417;
	mul.f64 	%fd419, %fd417, %fd418;
	mul.f64 	%fd420, %fd99, %fd419;
	fma.rn.f64 	%fd421, %fd410, %fd420, %fd407;
	fma.rn.f64 	%fd422, %fd411, %fd420, %fd408;
	fma.rn.f64 	%fd423, %fd412, %fd420, %fd409;
	// begin inline asm
	mov.b64 {%r158,%r159}, %fd93;
	// end inline asm
	shfl.sync.idx.b32	%r161|%p76, %r159, %r4, 31, -1;
	shfl.sync.idx.b32	%r160|%p77, %r158, %r4, 31, -1;
	// begin inline asm
	mov.b64 %fd101, {%r160,%r161};
	// end inline asm
	// begin inline asm
	mov.b64 {%r162,%r163}, %fd95;
	// end inline asm
	shfl.sync.idx.b32	%r165|%p78, %r163, %r4, 31, -1;
	shfl.sync.idx.b32	%r164|%p79, %r162, %r4, 31, -1;
	// begin inline asm
	mov.b64 %fd103, {%r164,%r165};
	// end inline asm
	// begin inline asm
	mov.b64 {%r166,%r167}, %fd97;
	// end inline asm
	shfl.sync.idx.b32	%r169|%p80, %r167, %r4, 31, -1;
	shfl.sync.idx.b32	%r168|%p81, %r166, %r4, 31, -1;
	// begin inline asm
	mov.b64 %fd105, {%r168,%r169};
	// end inline asm
	// begin inline asm
	mov.b64 {%r170,%r171}, %fd99;
	// end inline asm
	shfl.sync.idx.b32	%r173|%p82, %r171, %r4, 31, -1;
	shfl.sync.idx.b32	%r172|%p83, %r170, %r4, 31, -1;
	// begin inline asm
	mov.b64 %fd107, {%r172,%r173};
	// end inline asm
	sub.f64 	%fd424, %fd101, %fd735;
	sub.f64 	%fd425, %fd103, %fd734;
	sub.f64 	%fd426, %fd105, %fd736;
	mul.f64 	%fd427, %fd425, %fd425;
	fma.rn.f64 	%fd428, %fd424, %fd424, %fd427;
	fma.rn.f64 	%fd429, %fd426, %fd426, %fd428;
	add.f64 	%fd430, %fd429, 0d3EB0C6F7A0B5ED8D;
	rsqrt.approx.f64 	%fd431, %fd430;
	mul.f64 	%fd432, %fd431, %fd431;
	mul.f64 	%fd433, %fd431, %fd432;
	mul.f64 	%fd434, %fd107, %fd433;
	fma.rn.f64 	%fd435, %fd424, %fd434, %fd421;
	fma.rn.f64 	%fd436, %fd425, %fd434, %fd422;
	fma.rn.f64 	%fd437, %fd426, %fd434, %fd423;
	// begin inline asm
	mov.b64 {%r174,%r175}, %fd101;
	// end inline asm
	shfl.sync.idx.b32	%r177|%p84, %r175, %r4, 31, -1;
	shfl.sync.idx.b32	%r176|%p85, %r174, %r4, 31, -1;
	// begin inline asm
	mov.b64 %fd109, {%r176,%r177};
	// end inline asm
	// begin inline asm
	mov.b64 {%r178,%r179}, %fd103;
	// end inline asm
	shfl.sync.idx.b32	%r181|%p86, %r179, %r4, 31, -1;
	shfl.sync.idx.b32	%r180|%p87, %r178, %r4, 31, -1;
	// begin inline asm
	mov.b64 %fd111, {%r180,%r181};
	// end inline asm
	// begin inline asm
	mov.b64 {%r182,%r183}, %fd105;
	// end inline asm
	shfl.sync.idx.b32	%r185|%p88, %r183, %r4, 31, -1;
	shfl.sync.idx.b32	%r184|%p89, %r182, %r4, 31, -1;
	// begin inline asm
	mov.b64 %fd113, {%r184,%r185};
	// end inline asm
	// begin inline asm
	mov.b64 {%r186,%r187}, %fd107;
	// end inline asm
	shfl.sync.idx.b32	%r189|%p90, %r187, %r4, 31, -1;
	shfl.sync.idx.b32	%r188|%p91, %r186, %r4, 31, -1;
	// begin inline asm
	mov.b64 %fd115, {%r188,%r189};
	// end inline asm
	sub.f64 	%fd438, %fd109, %fd735;
	sub.f64 	%fd439, %fd111, %fd734;
	sub.f64 	%fd440, %fd113, %fd736;
	mul.f64 	%fd441, %fd439, %fd439;
	fma.rn.f64 	%fd442, %fd438, %fd438, %fd441;
	fma.rn.f64 	%fd443, %fd440, %fd440, %fd442;
	add.f64 	%fd444, %fd443, 0d3EB0C6F7A0B5ED8D;
	rsqrt.approx.f64 	%fd445, %fd444;
	mul.f64 	%fd446, %fd445, %fd445;
	mul.f64 	%fd447, %fd445, %fd446;
	mul.f64 	%fd448, %fd115, %fd447;
	fma.rn.f64 	%fd449, %fd438, %fd448, %fd435;
	fma.rn.f64 	%fd450, %fd439, %fd448, %fd436;
	fma.rn.f64 	%fd451, %fd440, %fd448, %fd437;
	// begin inline asm
	mov.b64 {%r190,%r191}, %fd109;
	// end inline asm
	shfl.sync.idx.b32	%r193|%p92, %r191, %r4, 31, -1;
	shfl.sync.idx.b32	%r192|%p93, %r190, %r4, 31, -1;
	// begin inline asm
	mov.b64 %fd117, {%r192,%r193};
	// end inline asm
	// begin inline asm
	mov.b64 {%r194,%r195}, %fd111;
	// end inline asm
	shfl.sync.idx.b32	%r197|%p94, %r195, %r4, 31, -1;
	shfl.sync.idx.b32	%r196|%p95, %r194, %r4, 31, -1;
	// begin inline asm
	mov.b64 %fd119, {%r196,%r197};
	// end inline asm
	// begin inline asm
	mov.b64 {%r198,%r199}, %fd113;
	// end inline asm
	shfl.sync.idx.b32	%r201|%p96, %r199, %r4, 31, -1;
	shfl.sync.idx.b32	%r200|%p97, %r198, %r4, 31, -1;
	// begin inline asm
	mov.b64 %fd121, {%r200,%r201};
	// end inline asm
	// begin inline asm
	mov.b64 {%r202,%r203}, %fd115;
	// end inline asm
	shfl.sync.idx.b32	%r205|%p98, %r203, %r4, 31, -1;
	shfl.sync.idx.b32	%r204|%p99, %r202, %r4, 31, -1;
	// begin inline asm
	mov.b64 %fd123, {%r204,%r205};
	// end inline asm
	sub.f64 	%fd452, %fd117, %fd735;
	sub.f64 	%fd453, %fd119, %fd734;
	sub.f64 	%fd454, %fd121, %fd736;
	mul.f64 	%fd455, %fd453, %fd453;
	fma.rn.f64 	%fd456, %fd452, %fd452, %fd455;
	fma.rn.f64 	%fd457, %fd454, %fd454, %fd456;
	add.f64 	%fd458, %fd457, 0d3EB0C6F7A0B5ED8D;
	rsqrt.approx.f64 	%fd459, %fd458;
	mul.f64 	%fd460, %fd459, %fd459;
	mul.f64 	%fd461, %fd459, %fd460;
	mul.f64 	%fd462, %fd123, %fd461;
	fma.rn.f64 	%fd463, %fd452, %fd462, %fd449;
	fma.rn.f64 	%fd464, %fd453, %fd462, %fd450;
	fma.rn.f64 	%fd465, %fd454, %fd462, %fd451;
	// begin inline asm
	mov.b64 {%r206,%r207}, %fd117;
	// end inline asm
	shfl.sync.idx.b32	%r209|%p100, %r207, %r4, 31, -1;
	shfl.sync.idx.b32	%r208|%p101, %r206, %r4, 31, -1;
	// begin inline asm
	mov.b64 %fd125, {%r208,%r209};
	// end inline asm
	// begin inline asm
	mov.b64 {%r210,%r211}, %fd119;
	// end inline asm
	shfl.sync.idx.b32	%r213|%p102, %r211, %r4, 31, -1;
	shfl.sync.idx.b32	%r212|%p103, %r210, %r4, 31, -1;
	// begin inline asm
	mov.b64 %fd127, {%r212,%r213};
	// end inline asm
	// begin inline asm
	mov.b64 {%r214,%r215}, %fd121;
	// end inline asm
	shfl.sync.idx.b32	%r217|%p104, %r215, %r4, 31, -1;
	shfl.sync.idx.b32	%r216|%p105, %r214, %r4, 31, -1;
	// begin inline asm
	mov.b64 %fd129, {%r216,%r217};
	// end inline asm
	// begin inline asm
	mov.b64 {%r218,%r219}, %fd123;
	// end inline asm
	shfl.sync.idx.b32	%r221|%p106, %r219, %r4, 31, -1;
	shfl.sync.idx.b32	%r220|%p107, %r218, %r4, 31, -1;
	// begin inline asm
	mov.b64 %fd131, {%r220,%r221};
	// end inline asm
	sub.f64 	%fd466, %fd125, %fd735;
	sub.f64 	%fd467, %fd127, %fd734;
	sub.f64 	%fd468, %fd129, %fd736;
	mul.f64 	%fd469, %fd467, %fd467;
	fma.rn.f64 	%fd470, %fd466, %fd466, %fd469;
	fma.rn.f64 	%fd471, %fd468, %fd468, %fd470;
	add.f64 	%fd472, %fd471, 0d3EB0C6F7A0B5ED8D;
	rsqrt.approx.f64 	%fd473, %fd472;
	mul.f64 	%fd474, %fd473, %fd473;
	mul.f64 	%fd475, %fd473, %fd474;
	mul.f64 	%fd476, %fd131, %fd475;
	fma.rn.f64 	%fd477, %fd466, %fd476, %fd463;
	fma.rn.f64 	%fd478, %fd467, %fd476, %fd464;
	fma.rn.f64 	%fd479, %fd468, %fd476, %fd465;
	// begin inline asm
	mov.b64 {%r222,%r223}, %fd125;
	// end inline asm
	shfl.sync.idx.b32	%r225|%p108, %r223, %r4, 31, -1;
	shfl.sync.idx.b32	%r224|%p109, %r222, %r4, 31, -1;
	// begin inline asm
	mov.b64 %fd133, {%r224,%r225};
	// end inline asm
	// begin inline asm
	mov.b64 {%r226,%r227}, %fd127;
	// end inline asm
	shfl.sync.idx.b32	%r229|%p110, %r227, %r4, 31, -1;
	shfl.sync.idx.b32	%r228|%p111, %r226, %r4, 31, -1;
	// begin inline asm
	mov.b64 %fd135, {%r228,%r229};
	// end inline asm
	// begin inline asm
	mov.b64 {%r230,%r231}, %fd129;
	// end inline asm
	shfl.sync.idx.b32	%r233|%p112, %r231, %r4, 31, -1;
	shfl.sync.idx.b32	%r232|%p113, %r230, %r4, 31, -1;
	// begin inline asm
	mov.b64 %fd137, {%r232,%r233};
	// end inline asm
	// begin inline asm
	mov.b64 {%r234,%r235}, %fd131;
	// end inline asm
	shfl.sync.idx.b32	%r237|%p114, %r235, %r4, 31, -1;
	shfl.sync.idx.b32	%r236|%p115, %r234, %r4, 31, -1;
	// begin inline asm
	mov.b64 %fd139, {%r236,%r237};
	// end inline asm
	sub.f64 	%fd480, %fd133, %fd735;
	sub.f64 	%fd481, %fd135, %fd734;
	sub.f64 	%fd482, %fd137, %fd736;
	mul.f64 	%fd483, %fd481, %fd481;
	fma.rn.f64 	%fd484, %fd480, %fd480, %fd483;
	fma.rn.f64 	%fd485, %fd482, %fd482, %fd484;
	add.f64 	%fd486, %fd485, 0d3EB0C6F7A0B5ED8D;
	rsqrt.approx.f64 	%fd487, %fd486;
	mul.f64 	%fd488, %fd487, %fd487;
	mul.f64 	%fd489, %fd487, %fd488;
	mul.f64 	%fd490, %fd139, %fd489;
	fma.rn.f64 	%fd491, %fd480, %fd490, %fd477;
	fma.rn.f64 	%fd492, %fd481, %fd490, %fd478;
	fma.rn.f64 	%fd493, %fd482, %fd490, %fd479;
	// begin inline asm
	mov.b64 {%r238,%r239}, %fd133;
	// end inline asm
	shfl.sync.idx.b32	%r241|%p116, %r239, %r4, 31, -1;
	shfl.sync.idx.b32	%r240|%p117, %r238, %r4, 31, -1;
	// begin inline asm
	mov.b64 %fd141, {%r240,%r241};
	// end inline asm
	// begin inline asm
	mov.b64 {%r242,%r243}, %fd135;
	// end inline asm
	shfl.sync.idx.b32	%r245|%p118, %r243, %r4, 31, -1;
	shfl.sync.idx.b32	%r244|%p119, %r242, %r4, 31, -1;
	// begin inline asm
	mov.b64 %fd143, {%r244,%r245};
	// end inline asm
	// begin inline asm
	mov.b64 {%r246,%r247}, %fd137;
	// end inline asm
	shfl.sync.idx.b32	%r249|%p120, %r247, %r4, 31, -1;
	shfl.sync.idx.b32	%r248|%p121, %r246, %r4, 31, -1;
	// begin inline asm
	mov.b64 %fd145, {%r248,%r249};
	// end inline asm
	// begin inline asm
	mov.b64 {%r250,%r251}, %fd139;
	// end inline asm
	shfl.sync.idx.b32	%r253|%p122, %r251, %r4, 31, -1;
	shfl.sync.idx.b32	%r252|%p123, %r250, %r4, 31, -1;
	// begin inline asm
	mov.b64 %fd147, {%r252,%r253};
	// end inline asm
	sub.f64 	%fd494, %fd141, %fd735;
	sub.f64 	%fd495, %fd143, %fd734;
	sub.f64 	%fd496, %fd145, %fd736;
	mul.f64 	%fd497, %fd495, %fd495;
	fma.rn.f64 	%fd498, %fd494, %fd494, %fd497;
	fma.rn.f64 	%fd499, %fd496, %fd496, %fd498;
	add.f64 	%fd500, %fd499, 0d3EB0C6F7A0B5ED8D;
	rsqrt.approx.f64 	%fd501, %fd500;
	mul.f64 	%fd502, %fd501, %fd501;
	mul.f64 	%fd503, %fd501, %fd502;
	mul.f64 	%fd504, %fd147, %fd503;
	fma.rn.f64 	%fd505, %fd494, %fd504, %fd491;
	fma.rn.f64 	%fd506, %fd495, %fd504, %fd492;
	fma.rn.f64 	%fd507, %fd496, %fd504, %fd493;
	// begin inline asm
	mov.b64 {%r254,%r255}, %fd141;
	// end inline asm
	shfl.sync.idx.b32	%r257|%p124, %r255, %r4, 31, -1;
	shfl.sync.idx.b32	%r256|%p125, %r254, %r4, 31, -1;
	// begin inline asm
	mov.b64 %fd149, {%r256,%r257};
	// end inline asm
	// begin inline asm
	mov.b64 {%r258,%r259}, %fd143;
	// end inline asm
	shfl.sync.idx.b32	%r261|%p126, %r259, %r4, 31, -1;
	shfl.sync.idx.b32	%r260|%p127, %r258, %r4, 31, -1;
	// begin inline asm
	mov.b64 %fd151, {%r260,%r261};
	// end inline asm
	// begin inline asm
	mov.b64 {%r262,%r263}, %fd145;
	// end inline asm
	shfl.sync.idx.b32	%r265|%p128, %r263, %r4, 31, -1;
	shfl.sync.idx.b32	%r264|%p129, %r262, %r4, 31, -1;
	// begin inline asm
	mov.b64 %fd153, {%r264,%r265};
	// end inline asm
	// begin inline asm
	mov.b64 {%r266,%r267}, %fd147;
	// end inline asm
	shfl.sync.idx.b32	%r269|%p130, %r267, %r4, 31, -1;
	shfl.sync.idx.b32	%r268|%p131, %r266, %r4, 31, -1;
	// begin inline asm
	mov.b64 %fd155, {%r268,%r269};
	// end inline asm
	sub.f64 	%fd508, %fd149, %fd735;
	sub.f64 	%fd509, %fd151, %fd734;
	sub.f64 	%fd510, %fd153, %fd736;
	mul.f64 	%fd511, %fd509, %fd509;
	fma.rn.f64 	%fd512, %fd508, %fd508, %fd511;
	fma.rn.f64 	%fd513, %fd510, %fd510, %fd512;
	add.f64 	%fd514, %fd513, 0d3EB0C6F7A0B5ED8D;
	rsqrt.approx.f64 	%fd515, %fd514;
	mul.f64 	%fd516, %fd515, %fd515;
	mul.f64 	%fd517, %fd515, %fd516;
	mul.f64 	%fd518, %fd155, %fd517;
	fma.rn.f64 	%fd519, %fd508, %fd518, %fd505;
	fma.rn.f64 	%fd520, %fd509, %fd518, %fd506;
	fma.rn.f64 	%fd521, %fd510, %fd518, %fd507;
	// begin inline asm
	mov.b64 {%r270,%r271}, %fd149;
	// end inline asm
	shfl.sync.idx.b32	%r273|%p132, %r271, %r4, 31, -1;
	shfl.sync.idx.b32	%r272|%p133, %r270, %r4, 31, -1;
	// begin inline asm
	mov.b64 %fd157, {%r272,%r273};
	// end inline asm
	// begin inline asm
	mov.b64 {%r274,%r275}, %fd151;
	// end inline asm
	shfl.sync.idx.b32	%r277|%p134, %r275, %r4, 31, -1;
	shfl.sync.idx.b32	%r276|%p135, %r274, %r4, 31, -1;
	// begin inline asm
	mov.b64 %fd159, {%r276,%r277};
	// end inline asm
	// begin inline asm
	mov.b64 {%r278,%r279}, %fd153;
	// end inline asm
	shfl.sync.idx.b32	%r281|%p136, %r279, %r4, 31, -1;
	shfl.sync.idx.b32	%r280|%p137, %r278, %r4, 31, -1;
	// begin inline asm
	mov.b64 %fd161, {%r280,%r281};
	// end inline asm
	// begin inline asm
	mov.b64 {%r282,%r283}, %fd155;
	// end inline asm
	shfl.sync.idx.b32	%r285|%p138, %r283, %r4, 31, -1;
	shfl.sync.idx.b32	%r284|%p139, %r282, %r4, 31, -1;
	// begin inline asm
	mov.b64 %fd163, {%r284,%r285};
	// end inline asm
	sub.f64 	%fd522, %fd157, %fd735;
	sub.f64 	%fd523, %fd159, %fd734;
	sub.f64 	%fd524, %fd161, %fd736;
	mul.f64 	%fd525, %fd523, %fd523;
	fma.rn.f64 	%fd526, %fd522, %fd522, %fd525;
	fma.rn.f64 	%fd527, %fd524, %fd524, %fd526;
	add.f64 	%fd528, %fd527, 0d3EB0C6F7A0B5ED8D;
	rsqrt.approx.f64 	%fd529, %fd528;
	mul.f64 	%fd530, %fd529, %fd529;
	mul.f64 	%fd531, %fd529, %fd530;
	mul.f64 	%fd532, %fd163, %fd531;
	fma.rn.f64 	%fd533, %fd522, %fd532, %fd519;
	fma.rn.f64 	%fd534, %fd523, %fd532, %fd520;
	fma.rn.f64 	%fd535, %fd524, %fd532, %fd521;
	// begin inline asm
	mov.b64 {%r286,%r287}, %fd157;
	// end inline asm
	shfl.sync.idx.b32	%r289|%p140, %r287, %r4, 31, -1;
	shfl.sync.idx.b32	%r288|%p141, %r286, %r4, 31, -1;
	// begin inline asm
	mov.b64 %fd165, {%r288,%r289};
	// end inline asm
	// begin inline asm
	mov.b64 {%r290,%r291}, %fd159;
	// end inline asm
	shfl.sync.idx.b32	%r293|%p142, %r291, %r4, 31, -1;
	shfl.sync.idx.b32	%r292|%p143, %r290, %r4, 31, -1;
	// begin inline asm
	mov.b64 %fd167, {%r292,%r293};
	// end inline asm
	// begin inline asm
	mov.b64 {%r294,%r295}, %fd161;
	// end inline asm
	shfl.sync.idx.b32	%r297|%p144, %r295, %r4, 31, -1;
	shfl.sync.idx.b32	%r296|%p145, %r294, %r4, 31, -1;
	// begin inline asm
	mov.b64 %fd169, {%r296,%r297};
	// end inline asm
	// begin inline asm
	mov.b64 {%r298,%r299}, %fd163;
	// end inline asm
	shfl.sync.idx.b32	%r301|%p146, %r299, %r4, 31, -1;
	shfl.sync.idx.b32	%r300|%p147, %r298, %r4, 31, -1;
	// begin inline asm
	mov.b64 %fd171, {%r300,%r301};
	// end inline asm
	sub.f64 	%fd536, %fd165, %fd735;
	sub.f64 	%fd537, %fd167, %fd734;
	sub.f64 	%fd538, %fd169, %fd736;
	mul.f64 	%fd539, %fd537, %fd537;
	fma.rn.f64 	%fd540, %fd536, %fd536, %fd539;
	fma.rn.f64 	%fd541, %fd538, %fd538, %fd540;
	add.f64 	%fd542, %fd541, 0d3EB0C6F7A0B5ED8D;
	rsqrt.approx.f64 	%fd543, %fd542;
	mul.f64 	%fd544, %fd543, %fd543;
	mul.f64 	%fd545, %fd543, %fd544;
	mul.f64 	%fd546, %fd171, %fd545;
	fma.rn.f64 	%fd547, %fd536, %fd546, %fd533;
	fma.rn.f64 	%fd548, %fd537, %fd546, %fd534;
	fma.rn.f64 	%fd549, %fd538, %fd546, %fd535;
	// begin inline asm
	mov.b64 {%r302,%r303}, %fd165;
	// end inline asm
	shfl.sync.idx.b32	%r305|%p148, %r303, %r4, 31, -1;
	shfl.sync.idx.b32	%r304|%p149, %r302, %r4, 31, -1;
	// begin inline asm
	mov.b64 %fd173, {%r304,%r305};
	// end inline asm
	// begin inline asm
	mov.b64 {%r306,%r307}, %fd167;
	// end inline asm
	shfl.sync.idx.b32	%r309|%p150, %r307, %r4, 31, -1;
	shfl.sync.idx.b32	%r308|%p151, %r306, %r4, 31, -1;
	// begin inline asm
	mov.b64 %fd175, {%r308,%r309};
	// end inline asm
	// begin inline asm
	mov.b64 {%r310,%r311}, %fd169;
	// end inline asm
	shfl.sync.idx.b32	%r313|%p152, %r311, %r4, 31, -1;
	shfl.sync.idx.b32	%r312|%p153, %r310, %r4, 31, -1;
	// begin inline asm
	mov.b64 %fd177, {%r312,%r313};
	// end inline asm
	// begin inline asm
	mov.b64 {%r314,%r315}, %fd171;
	// end inline asm
	shfl.sync.idx.b32	%r317|%p154, %r315, %r4, 31, -1;
	shfl.sync.idx.b32	%r316|%p155, %r314, %r4, 31, -1;
	// begin inline asm
	mov.b64 %fd179, {%r316,%r317};
	// end inline asm
	sub.f64 	%fd550, %fd173, %fd735;
	sub.f64 	%fd551, %fd175, %fd734;
	sub.f64 	%fd552, %fd177, %fd736;
	mul.f64 	%fd553, %fd551, %fd551;
	fma.rn.f64 	%fd554, %fd550, %fd550, %fd553;
	fma.rn.f64 	%fd555, %fd552, %fd552, %fd554;
	add.f64 	%fd556, %fd555, 0d3EB0C6F7A0B5ED8D;
	rsqrt.approx.f64 	%fd557, %fd556;
	mul.f64 	%fd558, %fd557, %fd557;
	mul.f64 	%fd559, %fd557, %fd558;
	mul.f64 	%fd560, %fd179, %fd559;
	fma.rn.f64 	%fd561, %fd550, %fd560, %fd547;
	fma.rn.f64 	%fd562, %fd551, %fd560, %fd548;
	fma.rn.f64 	%fd563, %fd552, %fd560, %fd549;
	// begin inline asm
	mov.b64 {%r318,%r319}, %fd173;
	// end inline asm
	shfl.sync.idx.b32	%r321|%p156, %r319, %r4, 31, -1;
	shfl.sync.idx.b32	%r320|%p157, %r318, %r4, 31, -1;
	// begin inline asm
	mov.b64 %fd181, {%r320,%r321};
	// end inline asm
	// begin inline asm
	mov.b64 {%r322,%r323}, %fd175;
	// end inline asm
	shfl.sync.idx.b32	%r325|%p158, %r323, %r4, 31, -1;
	shfl.sync.idx.b32	%r324|%p159, %r322, %r4, 31, -1;
	// begin inline asm
	mov.b64 %fd183, {%r324,%r325};
	// end inline asm
	// begin inline asm
	mov.b64 {%r326,%r327}, %fd177;
	// end inline asm
	shfl.sync.idx.b32	%r329|%p160, %r327, %r4, 31, -1;
	shfl.sync.idx.b32	%r328|%p161, %r326, %r4, 31, -1;
	// begin inline asm
	mov.b64 %fd185, {%r328,%r329};
	// end inline asm
	// begin inline asm
	mov.b64 {%r330,%r331}, %fd179;
	// end inline asm
	shfl.sync.idx.b32	%r333|%p162, %r331, %r4, 31, -1;
	shfl.sync.idx.b32	%r332|%p163, %r330, %r4, 31, -1;
	// begin inline asm
	mov.b64 %fd187, {%r332,%r333};
	// end inline asm
	sub.f64 	%fd564, %fd181, %fd735;
	sub.f64 	%fd565, %fd183, %fd734;
	sub.f64 	%fd566, %fd185, %fd736;
	mul.f64 	%fd567, %fd565, %fd565;
	fma.rn.f64 	%fd568, %fd564, %fd564, %fd567;
	fma.rn.f64 	%fd569, %fd566, %fd566, %fd568;
	add.f64 	%fd570, %fd569, 0d3EB0C6F7A0B5ED8D;
	rsqrt.approx.f64 	%fd571, %fd570;
	mul.f64 	%fd572, %fd571, %fd571;
	mul.f64 	%fd573, %fd571, %fd572;
	mul.f64 	%fd574, %fd187, %fd573;
	fma.rn.f64 	%fd575, %fd564, %fd574, %fd561;
	fma.rn.f64 	%fd576, %fd565, %fd574, %fd562;
	fma.rn.f64 	%fd577, %fd566, %fd574, %fd563;
	// begin inline asm
	mov.b64 {%r334,%r335}, %fd181;
	// end inline asm
	shfl.sync.idx.b32	%r337|%p164, %r335, %r4, 31, -1;
	shfl.sync.idx.b32	%r336|%p165, %r334, %r4, 31, -1;
	// begin inline asm
	mov.b64 %fd189, {%r336,%r337};
	// end inline asm
	// begin inline asm
	mov.b64 {%r338,%r339}, %fd183;
	// end inline asm
	shfl.sync.idx.b32	%r341|%p166, %r339, %r4, 31, -1;
	shfl.sync.idx.b32	%r340|%p167, %r338, %r4, 31, -1;
	// begin inline asm
	mov.b64 %fd191, {%r340,%r341};
	// end inline asm
	// begin inline asm
	mov.b64 {%r342,%r343}, %fd185;
	// end inline asm
	shfl.sync.idx.b32	%r345|%p168, %r343, %r4, 31, -1;
	shfl.sync.idx.b32	%r344|%p169, %r342, %r4, 31, -1;
	// begin inline asm
	mov.b64 %fd193, {%r344,%r345};
	// end inline asm
	// begin inline asm
	mov.b64 {%r346,%r347}, %fd187;
	// end inline asm
	shfl.sync.idx.b32	%r349|%p170, %r347, %r4, 31, -1;
	shfl.sync.idx.b32	%r348|%p171, %r346, %r4, 31, -1;
	// begin inline asm
	mov.b64 %fd195, {%r348,%r349};
	// end inline asm
	sub.f64 	%fd578, %fd189, %fd735;
	sub.f64 	%fd579, %fd191, %fd734;
	sub.f64 	%fd580, %fd193, %fd736;
	mul.f64 	%fd581, %fd579, %fd579;
	fma.rn.f64 	%fd582, %fd578, %fd578, %fd581;
	fma.rn.f64 	%fd583, %fd580, %fd580, %fd582;
	add.f64 	%fd584, %fd583, 0d3EB0C6F7A0B5ED8D;
	rsqrt.approx.f64 	%fd585, %fd584;
	mul.f64 	%fd586, %fd585, %fd585;
	mul.f64 	%fd587, %fd585, %fd586;
	mul.f64 	%fd588, %fd195, %fd587;
	fma.rn.f64 	%fd589, %fd578, %fd588, %fd575;
	fma.rn.f64 	%fd590, %fd579, %fd588, %fd576;
	fma.rn.f64 	%fd591, %fd580, %fd588, %fd577;
	// begin inline asm
	mov.b64 {%r350,%r351}, %fd189;
	// end inline asm
	shfl.sync.idx.b32	%r353|%p172, %r351, %r4, 31, -1;
	shfl.sync.idx.b32	%r352|%p173, %r350, %r4, 31, -1;
	// begin inline asm
	mov.b64 %fd197, {%r352,%r353};
	// end inline asm
	// begin inline asm
	mov.b64 {%r354,%r355}, %fd191;
	// end inline asm
	shfl.sync.idx.b32	%r357|%p174, %r355, %r4, 31, -1;
	shfl.sync.idx.b32	%r356|%p175, %r354, %r4, 31, -1;
	// begin inline asm
	mov.b64 %fd199, {%r356,%r357};
	// end inline asm
	// begin inline asm
	mov.b64 {%r358,%r359}, %fd193;
	// end inline asm
	shfl.sync.idx.b32	%r361|%p176, %r359, %r4, 31, -1;
	shfl.sync.idx.b32	%r360|%p177, %r358, %r4, 31, -1;
	// begin inline asm
	mov.b64 %fd201, {%r360,%r361};
	// end inline asm
	// begin inline asm
	mov.b64 {%r362,%r363}, %fd195;
	// end inline asm
	shfl.sync.idx.b32	%r365|%p178, %r363, %r4, 31, -1;
	shfl.sync.idx.b32	%r364|%p179, %r362, %r4, 31, -1;
	// begin inline asm
	mov.b64 %fd203, {%r364,%r365};
	// end inline asm
	sub.f64 	%fd592, %fd197, %fd735;
	sub.f64 	%fd593, %fd199, %fd734;
	sub.f64 	%fd594, %fd201, %fd736;
	mul.f64 	%fd595, %fd593, %fd593;
	fma.rn.f64 	%fd596, %fd592, %fd592, %fd595;
	fma.rn.f64 	%fd597, %fd594, %fd594, %fd596;
	add.f64 	%fd598, %fd597, 0d3EB0C6F7A0B5ED8D;
	rsqrt.approx.f64 	%fd599, %fd598;
	mul.f64 	%fd600, %fd599, %fd599;
	mul.f64 	%fd601, %fd599, %fd600;
	mul.f64 	%fd602, %fd203, %fd601;
	fma.rn.f64 	%fd603, %fd592, %fd602, %fd589;
	fma.rn.f64 	%fd604, %fd593, %fd602, %fd590;
	fma.rn.f64 	%fd605, %fd594, %fd602, %fd591;
	// begin inline asm
	mov.b64 {%r366,%r367}, %fd197;
	// end inline asm
	shfl.sync.idx.b32	%r369|%p180, %r367, %r4, 31, -1;
	shfl.sync.idx.b32	%r368|%p181, %r366, %r4, 31, -1;
	// begin inline asm
	mov.b64 %fd205, {%r368,%r369};
	// end inline asm
	// begin inline asm
	mov.b64 {%r370,%r371}, %fd199;
	// end inline asm
	shfl.sync.idx.b32	%r373|%p182, %r371, %r4, 31, -1;
	shfl.sync.idx.b32	%r372|%p183, %r370, %r4, 31, -1;
	// begin inline asm
	mov.b64 %fd207, {%r372,%r373};
	// end inline asm
	// begin inline asm
	mov.b64 {%r374,%r375}, %fd201;
	// end inline asm
	shfl.sync.idx.b32	%r377|%p184, %r375, %r4, 31, -1;
	shfl.sync.idx.b32	%r376|%p185, %r374, %r4, 31, -1;
	// begin inline asm
	mov.b64 %fd209, {%r376,%r377};
	// end inline asm
	// begin inline asm
	mov.b64 {%r378,%r379}, %fd203;
	// end inline asm
	shfl.sync.idx.b32	%r381|%p186, %r379, %r4, 31, -1;
	shfl.sync.idx.b32	%r380|%p187, %r378, %r4, 31, -1;
	// begin inline asm
	mov.b64 %fd211, {%r380,%r381};
	// end inline asm
	sub.f64 	%fd606, %fd205, %fd735;
	sub.f64 	%fd607, %fd207, %fd734;
	sub.f64 	%fd608, %fd209, %fd736;
	mul.f64 	%fd609, %fd607, %fd607;
	fma.rn.f64 	%fd610, %fd606, %fd606, %fd609;
	fma.rn.f64 	%fd611, %fd608, %fd608, %fd610;
	add.f64 	%fd612, %fd611, 0d3EB0C6F7A0B5ED8D;
	rsqrt.approx.f64 	%fd613, %fd612;
	mul.f64 	%fd614, %fd613, %fd613;
	mul.f64 	%fd615, %fd613, %fd614;
	mul.f64 	%fd616, %fd211, %fd615;
	fma.rn.f64 	%fd617, %fd606, %fd616, %fd603;
	fma.rn.f64 	%fd618, %fd607, %fd616, %fd604;
	fma.rn.f64 	%fd619, %fd608, %fd616, %fd605;
	// begin inline asm
	mov.b64 {%r382,%r383}, %fd205;
	// end inline asm
	shfl.sync.idx.b32	%r385|%p188, %r383, %r4, 31, -1;
	shfl.sync.idx.b32	%r384|%p189, %r382, %r4, 31, -1;
	// begin inline asm
	mov.b64 %fd213, {%r384,%r385};
	// end inline asm
	// begin inline asm
	mov.b64 {%r386,%r387}, %fd207;
	// end inline asm
	shfl.sync.idx.b32	%r389|%p190, %r387, %r4, 31, -1;
	shfl.sync.idx.b32	%r388|%p191, %r386, %r4, 31, -1;
	// begin inline asm
	mov.b64 %fd215, {%r388,%r389};
	// end inline asm
	// begin inline asm
	mov.b64 {%r390,%r391}, %fd209;
	// end inline asm
	shfl.sync.idx.b32	%r393|%p192, %r391, %r4, 31, -1;
	shfl.sync.idx.b32	%r392|%p193, %r390, %r4, 31, -1;
	// begin inline asm
	mov.b64 %fd217, {%r392,%r393};
	// end inline asm
	// begin inline asm
	mov.b64 {%r394,%r395}, %fd211;
	// end inline asm
	shfl.sync.idx.b32	%r397|%p194, %r395, %r4, 31, -1;
	shfl.sync.idx.b32	%r396|%p195, %r394, %r4, 31, -1;
	// begin inline asm
	mov.b64 %fd219, {%r396,%r397};
	// end inline asm
	sub.f64 	%fd620, %fd213, %fd735;
	sub.f64 	%fd621, %fd215, %fd734;
	sub.f64 	%fd622, %fd217, %fd736;
	mul.f64 	%fd623, %fd621, %fd621;
	fma.rn.f64 	%fd624, %fd620, %fd620, %fd623;
	fma.rn.f64 	%fd625, %fd622, %fd622, %fd624;
	add.f64 	%fd626, %fd625, 0d3EB0C6F7A0B5ED8D;
	rsqrt.approx.f64 	%fd627, %fd626;
	mul.f64 	%fd628, %fd627, %fd627;
	mul.f64 	%fd629, %fd627, %fd628;
	mul.f64 	%fd630, %fd219, %fd629;
	fma.rn.f64 	%fd631, %fd620, %fd630, %fd617;
	fma.rn.f64 	%fd632, %fd621, %fd630, %fd618;
	fma.rn.f64 	%fd633, %fd622, %fd630, %fd619;
	// begin inline asm
	mov.b64 {%r398,%r399}, %fd213;
	// end inline asm
	shfl.sync.idx.b32	%r401|%p196, %r399, %r4, 31, -1;
	shfl.sync.idx.b32	%r400|%p197, %r398, %r4, 31, -1;
	// begin inline asm
	mov.b64 %fd221, {%r400,%r401};
	// end inline asm
	// begin inline asm
	mov.b64 {%r402,%r403}, %fd215;
	// end inline asm
	shfl.sync.idx.b32	%r405|%p198, %r403, %r4, 31, -1;
	shfl.sync.idx.b32	%r404|%p199, %r402, %r4, 31, -1;
	// begin inline asm
	mov.b64 %fd223, {%r404,%r405};
	// end inline asm
	// begin inline asm
	mov.b64 {%r406,%r407}, %fd217;
	// end inline asm
	shfl.sync.idx.b32	%r409|%p200, %r407, %r4, 31, -1;
	shfl.sync.idx.b32	%r408|%p201, %r406, %r4, 31, -1;
	// begin inline asm
	mov.b64 %fd225, {%r408,%r409};
	// end inline asm
	// begin inline asm
	mov.b64 {%r410,%r411}, %fd219;
	// end inline asm
	shfl.sync.idx.b32	%r413|%p202, %r411, %r4, 31, -1;
	shfl.sync.idx.b32	%r412|%p203, %r410, %r4, 31, -1;
	// begin inline asm
	mov.b64 %fd227, {%r412,%r413};
	// end inline asm
	sub.f64 	%fd634, %fd221, %fd735;
	sub.f64 	%fd635, %fd223, %fd734;
	sub.f64 	%fd636, %fd225, %fd736;
	mul.f64 	%fd637, %fd635, %fd635;
	fma.rn.f64 	%fd638, %fd634, %fd634, %fd637;
	fma.rn.f64 	%fd639, %fd636, %fd636, %fd638;
	add.f64 	%fd640, %fd639, 0d3EB0C6F7A0B5ED8D;
	rsqrt.approx.f64 	%fd641, %fd640;
	mul.f64 	%fd642, %fd641, %fd641;
	mul.f64 	%fd643, %fd641, %fd642;
	mul.f64 	%fd644, %fd227, %fd643;
	fma.rn.f64 	%fd645, %fd634, %fd644, %fd631;
	fma.rn.f64 	%fd646, %fd635, %fd644, %fd632;
	fma.rn.f64 	%fd647, %fd636, %fd644, %fd633;
	// begin inline asm
	mov.b64 {%r414,%r415}, %fd221;
	// end inline asm
	shfl.sync.idx.b32	%r417|%p204, %r415, %r4, 31, -1;
	shfl.sync.idx.b32	%r416|%p205, %r414, %r4, 31, -1;
	// begin inline asm
	mov.b64 %fd229, {%r416,%r417};
	// end inline asm
	// begin inline asm
	mov.b64 {%r418,%r419}, %fd223;
	// end inline asm
	shfl.sync.idx.b32	%r421|%p206, %r419, %r4, 31, -1;
	shfl.sync.idx.b32	%r420|%p207, %r418, %r4, 31, -1;
	// begin inline asm
	mov.b64 %fd231, {%r420,%r421};
	// end inline asm
	// begin inline asm
	mov.b64 {%r422,%r423}, %fd225;
	// end inline asm
	shfl.sync.idx.b32	%r425|%p208, %r423, %r4, 31, -1;
	shfl.sync.idx.b32	%r424|%p209, %r422, %r4, 31, -1;
	// begin inline asm
	mov.b64 %fd233, {%r424,%r425};
	// end inline asm
	// begin inline asm
	mov.b64 {%r426,%r427}, %fd227;
	// end inline asm
	shfl.sync.idx.b32	%r429|%p210, %r427, %r4, 31, -1;
	shfl.sync.idx.b32	%r428|%p211, %r426, %r4, 31, -1;
	// begin inline asm
	mov.b64 %fd235, {%r428,%r429};
	// end inline asm
	sub.f64 	%fd648, %fd229, %fd735;
	sub.f64 	%fd649, %fd231, %fd734;
	sub.f64 	%fd650, %fd233, %fd736;
	mul.f64 	%fd651, %fd649, %fd649;
	fma.rn.f64 	%fd652, %fd648, %fd648, %fd651;
	fma.rn.f64 	%fd653, %fd650, %fd650, %fd652;
	add.f64 	%fd654, %fd653, 0d3EB0C6F7A0B5ED8D;
	rsqrt.approx.f64 	%fd655, %fd654;
	mul.f64 	%fd656, %fd655, %fd655;
	mul.f64 	%fd657, %fd655, %fd656;
	mul.f64 	%fd658, %fd235, %fd657;
	fma.rn.f64 	%fd659, %fd648, %fd658, %fd645;
	fma.rn.f64 	%fd660, %fd649, %fd658, %fd646;
	fma.rn.f64 	%fd661, %fd650, %fd658, %fd647;
	// begin inline asm
	mov.b64 {%r430,%r431}, %fd229;
	// end inline asm
	shfl.sync.idx.b32	%r433|%p212, %r431, %r4, 31, -1;
	shfl.sync.idx.b32	%r432|%p213, %r430, %r4, 31, -1;
	// begin inline asm
	mov.b64 %fd237, {%r432,%r433};
	// end inline asm
	// begin inline asm
	mov.b64 {%r434,%r435}, %fd231;
	// end inline asm
	shfl.sync.idx.b32	%r437|%p214, %r435, %r4, 31, -1;
	shfl.sync.idx.b32	%r436|%p215, %r434, %r4, 31, -1;
	// begin inline asm
	mov.b64 %fd239, {%r436,%r437};
	// end inline asm
	// begin inline asm
	mov.b64 {%r438,%r439}, %fd233;
	// end inline asm
	shfl.sync.idx.b32	%r441|%p216, %r439, %r4, 31, -1;
	shfl.sync.idx.b32	%r440|%p217, %r438, %r4, 31, -1;
	// begin inline asm
	mov.b64 %fd241, {%r440,%r441};
	// end inline asm
	// begin inline asm
	mov.b64 {%r442,%r443}, %fd235;
	// end inline asm
	shfl.sync.idx.b32	%r445|%p218, %r443, %r4, 31, -1;
	shfl.sync.idx.b32	%r444|%p219, %r442, %r4, 31, -1;
	// begin inline asm
	mov.b64 %fd243, {%r444,%r445};
	// end inline asm
	sub.f64 	%fd662, %fd237, %fd735;
	sub.f64 	%fd663, %fd239, %fd734;
	sub.f64 	%fd664, %fd241, %fd736;
	mul.f64 	%fd665, %fd663, %fd663;
	fma.rn.f64 	%fd666, %fd662, %fd662, %fd665;
	fma.rn.f64 	%fd667, %fd664, %fd664, %fd666;
	add.f64 	%fd668, %fd667, 0d3EB0C6F7A0B5ED8D;
	rsqrt.approx.f64 	%fd669, %fd668;
	mul.f64 	%fd670, %fd669, %fd669;
	mul.f64 	%fd671, %fd669, %fd670;
	mul.f64 	%fd672, %fd243, %fd671;
	fma.rn.f64 	%fd673, %fd662, %fd672, %fd659;
	fma.rn.f64 	%fd674, %fd663, %fd672, %fd660;
	fma.rn.f64 	%fd675, %fd664, %fd672, %fd661;
	// begin inline asm
	mov.b64 {%r446,%r447}, %fd237;
	// end inline asm
	shfl.sync.idx.b32	%r449|%p220, %r447, %r4, 31, -1;
	shfl.sync.idx.b32	%r448|%p221, %r446, %r4, 31, -1;
	// begin inline asm
	mov.b64 %fd245, {%r448,%r449};
	// end inline asm
	// begin inline asm
	mov.b64 {%r450,%r451}, %fd239;
	// end inline asm
	shfl.sync.idx.b32	%r453|%p222, %r451, %r4, 31, -1;
	shfl.sync.idx.b32	%r452|%p223, %r450, %r4, 31, -1;
	// begin inline asm
	mov.b64 %fd247, {%r452,%r453};
	// end inline asm
	// begin inline asm
	mov.b64 {%r454,%r455}, %fd241;
	// end inline asm
	shfl.sync.idx.b32	%r457|%p224, %r455, %r4, 31, -1;
	shfl.sync.idx.b32	%r456|%p225, %r454, %r4, 31, -1;
	// begin inline asm
	mov.b64 %fd249, {%r456,%r457};
	// end inline asm
	// begin inline asm
	mov.b64 {%r458,%r459}, %fd243;
	// end inline asm
	shfl.sync.idx.b32	%r461|%p226, %r459, %r4, 31, -1;
	shfl.sync.idx.b32	%r460|%p227, %r458, %r4, 31, -1;
	// begin inline asm
	mov.b64 %fd251, {%r460,%r461};
	// end inline asm
	sub.f64 	%fd676, %fd245, %fd735;
	sub.f64 	%fd677, %fd247, %fd734;
	sub.f64 	%fd678, %fd249, %fd736;
	mul.f64 	%fd679, %fd677, %fd677;
	fma.rn.f64 	%fd680, %fd676, %fd676, %fd679;
	fma.rn.f64 	%fd681, %fd678, %fd678, %fd680;
	add.f64 	%fd682, %fd681, 0d3EB0C6F7A0B5ED8D;
	rsqrt.approx.f64 	%fd683, %fd682;
	mul.f64 	%fd684, %fd683, %fd683;
	mul.f64 	%fd685, %fd683, %fd684;
	mul.f64 	%fd686, %fd251, %fd685;
	fma.rn.f64 	%fd687, %fd676, %fd686, %fd673;
	fma.rn.f64 	%fd688, %fd677, %fd686, %fd674;
	fma.rn.f64 	%fd689, %fd678, %fd686, %fd675;
	// begin inline asm
	mov.b64 {%r462,%r463}, %fd245;
	// end inline asm
	shfl.sync.idx.b32	%r465|%p228, %r463, %r4, 31, -1;
	shfl.sync.idx.b32	%r464|%p229, %r462, %r4, 31, -1;
	// begin inline asm
	mov.b64 %fd253, {%r464,%r465};
	// end inline asm
	// begin inline asm
	mov.b64 {%r466,%r467}, %fd247;
	// end inline asm
	shfl.sync.idx.b32	%r469|%p230, %r467, %r4, 31, -1;
	shfl.sync.idx.b32	%r468|%p231, %r466, %r4, 31, -1;
	// begin inline asm
	mov.b64 %fd255, {%r468,%r469};
	// end inline asm
	// begin inline asm
	mov.b64 {%r470,%r471}, %fd249;
	// end inline asm
	shfl.sync.idx.b32	%r473|%p232, %r471, %r4, 31, -1;
	shfl.sync.idx.b32	%r472|%p233, %r470, %r4, 31, -1;
	// begin inline asm
	mov.b64 %fd257, {%r472,%r473};
	// end inline asm
	// begin inline asm
	mov.b64 {%r474,%r475}, %fd251;
	// end inline asm
	shfl.sync.idx.b32	%r477|%p234, %r475, %r4, 31, -1;
	shfl.sync.idx.b32	%r476|%p235, %r474, %r4, 31, -1;
	// begin inline asm
	mov.b64 %fd259, {%r476,%r477};
	// end inline asm
	sub.f64 	%fd690, %fd253, %fd735;
	sub.f64 	%fd691, %fd255, %fd734;
	sub.f64 	%fd692, %fd257, %fd736;
	mul.f64 	%fd693, %fd691, %fd691;
	fma.rn.f64 	%fd694, %fd690, %fd690, %fd693;
	fma.rn.f64 	%fd695, %fd692, %fd692, %fd694;
	add.f64 	%fd696, %fd695, 0d3EB0C6F7A0B5ED8D;
	rsqrt.approx.f64 	%fd697, %fd696;
	mul.f64 	%fd698, %fd697, %fd697;
	mul.f64 	%fd699, %fd697, %fd698;
	mul.f64 	%fd700, %fd259, %fd699;
	fma.rn.f64 	%fd701, %fd690, %fd700, %fd687;
	fma.rn.f64 	%fd702, %fd691, %fd700, %fd688;
	fma.rn.f64 	%fd703, %fd692, %fd700, %fd689;
	// begin inline asm
	mov.b64 {%r478,%r479}, %fd253;
	// end inline asm
	shfl.sync.idx.b32	%r481|%p236, %r479, %r4, 31, -1;
	shfl.sync.idx.b32	%r480|%p237, %r478, %r4, 31, -1;
	// begin inline asm
	mov.b64 %fd261, {%r480,%r481};
	// end inline asm
	// begin inline asm
	mov.b64 {%r482,%r483}, %fd255;
	// end inline asm
	shfl.sync.idx.b32	%r485|%p238, %r483, %r4, 31, -1;
	shfl.sync.idx.b32	%r484|%p239, %r482, %r4, 31, -1;
	// begin inline asm
	mov.b64 %fd263, {%r484,%r485};
	// end inline asm
	// begin inline asm
	mov.b64 {%r486,%r487}, %fd257;
	// end inline asm
	shfl.sync.idx.b32	%r489|%p240, %r487, %r4, 31, -1;
	shfl.sync.idx.b32	%r488|%p241, %r486, %r4, 31, -1;
	// begin inline asm
	mov.b64 %fd265, {%r488,%r489};
	// end inline asm
	// begin inline asm
	mov.b64 {%r490,%r491}, %fd259;
	// end inline asm
	shfl.sync.idx.b32	%r493|%p242, %r491, %r4, 31, -1;
	shfl.sync.idx.b32	%r492|%p243, %r490, %r4, 31, -1;
	// begin inline asm
	mov.b64 %fd267, {%r492,%r493};
	// end inline asm
	sub.f64 	%fd704, %fd261, %fd735;
	sub.f64 	%fd705, %fd263, %fd734;
	sub.f64 	%fd706, %fd265, %fd736;
	mul.f64 	%fd707, %fd705, %fd705;
	fma.rn.f64 	%fd708, %fd704, %fd704, %fd707;
	fma.rn.f64 	%fd709, %fd706, %fd706, %fd708;
	add.f64 	%fd710, %fd709, 0d3EB0C6F7A0B5ED8D;
	rsqrt.approx.f64 	%fd711, %fd710;
	mul.f64 	%fd712, %fd711, %fd711;
	mul.f64 	%fd713, %fd711, %fd712;
	mul.f64 	%fd714, %fd267, %fd713;
	fma.rn.f64 	%fd715, %fd704, %fd714, %fd701;
	fma.rn.f64 	%fd716, %fd705, %fd714, %fd702;
	fma.rn.f64 	%fd717, %fd706, %fd714, %fd703;
	// begin inline asm
	mov.b64 {%r494,%r495}, %fd261;
	// end inline asm
	shfl.sync.idx.b32	%r497|%p244, %r495, %r4, 31, -1;
	shfl.sync.idx.b32	%r496|%p245, %r494, %r4, 31, -1;
	// begin inline asm
	mov.b64 %fd269, {%r496,%r497};
	// end inline asm
	// begin inline asm
	mov.b64 {%r498,%r499}, %fd263;
	// end inline asm
	shfl.sync.idx.b32	%r501|%p246, %r499, %r4, 31, -1;
	shfl.sync.idx.b32	%r500|%p247, %r498, %r4, 31, -1;
	// begin inline asm
	mov.b64 %fd271, {%r500,%r501};
	// end inline asm
	// begin inline asm
	mov.b64 {%r502,%r503}, %fd265;
	// end inline asm
	shfl.sync.idx.b32	%r505|%p248, %r503, %r4, 31, -1;
	shfl.sync.idx.b32	%r504|%p249, %r502, %r4, 31, -1;
	// begin inline asm
	mov.b64 %fd273, {%r504,%r505};
	// end inline asm
	// begin inline asm
	mov.b64 {%r506,%r507}, %fd267;
	// end inline asm
	shfl.sync.idx.b32	%r509|%p250, %r507, %r4, 31, -1;
	shfl.sync.idx.b32	%r508|%p251, %r506, %r4, 31, -1;
	// begin inline asm
	mov.b64 %fd275, {%r508,%r509};
	// end inline asm
	sub.f64 	%fd718, %fd269, %fd735;
	sub.f64 	%fd719, %fd271, %fd734;
	sub.f64 	%fd720, %fd273, %fd736;
	mul.f64 	%fd721, %fd719, %fd719;
	fma.rn.f64 	%fd722, %fd718, %fd718, %fd721;
	fma.rn.f64 	%fd723, %fd720, %fd720, %fd722;
	add.f64 	%fd724, %fd723, 0d3EB0C6F7A0B5ED8D;
	rsqrt.approx.f64 	%fd725, %fd724;
	mul.f64 	%fd726, %fd725, %fd725;
	mul.f64 	%fd727, %fd725, %fd726;
	mul.f64 	%fd728, %fd275, %fd727;
	fma.rn.f64 	%fd744, %fd718, %fd728, %fd715;
	fma.rn.f64 	%fd745, %fd719, %fd728, %fd716;
	fma.rn.f64 	%fd746, %fd720, %fd728, %fd717;
	// begin inline asm
	mov.b64 {%r510,%r511}, %fd269;
	// end inline asm
	shfl.sync.idx.b32	%r513|%p252, %r511, %r4, 31, -1;
	shfl.sync.idx.b32	%r512|%p253, %r510, %r4, 31, -1;
	// begin inline asm
	mov.b64 %fd277, {%r512,%r513};
	// end inline asm
	// begin inline asm
	mov.b64 {%r514,%r515}, %fd271;
	// end inline asm
	shfl.sync.idx.b32	%r517|%p254, %r515, %r4, 31, -1;
	shfl.sync.idx.b32	%r516|%p255, %r514, %r4, 31, -1;
	// begin inline asm
	mov.b64 %fd279, {%r516,%r517};
	// end inline asm
	// begin inline asm
	mov.b64 {%r518,%r519}, %fd273;
	// end inline asm
	shfl.sync.idx.b32	%r521|%p256, %r519, %r4, 31, -1;
	shfl.sync.idx.b32	%r520|%p257, %r518, %r4, 31, -1;
	// begin inline asm
	mov.b64 %fd281, {%r520,%r521};
	// end inline asm
	// begin inline asm
	mov.b64 {%r522,%r523}, %fd275;
	// end inline asm
	shfl.sync.idx.b32	%r525|%p258, %r523, %r4, 31, -1;
	shfl.sync.idx.b32	%r524|%p259, %r522, %r4, 31, -1;
	// begin inline asm
	mov.b64 %fd283, {%r524,%r525};
	// end inline asm
	add.s32 	%r527, %r527, 32;
	add.s64 	%rd43, %rd43, 256;
	add.s64 	%rd42, %rd42, 256;
	add.s64 	%rd41, %rd41, 256;
	add.s64 	%rd40, %rd40, 256;
	add.s32 	%r526, %r526, 32;
	setp.lt.s32 	%p260, %r527, %r9;
	@%p260 bra 	$L__BB1_4;
$L__BB1_7:
	setp.ge.s32 	%p261, %r2, %r9;
	@%p261 bra 	$L__BB1_9;
	ld.param.u64 	%rd39, [_Z26compute_accels_kernel_warpPKdS0_S0_S0_PdS1_S1_i_param_6];
	ld.param.u64 	%rd38, [_Z26compute_accels_kernel_warpPKdS0_S0_S0_PdS1_S1_i_param_5];
	ld.param.u64 	%rd37, [_Z26compute_accels_kernel_warpPKdS0_S0_S0_PdS1_S1_i_param_4];
	mul.wide.s32 	%rd29, %r2, 8;
	add.s64 	%rd30, %rd1, %rd29;
	ld.global.f64 	%fd729, [%rd30];
	rcp.rn.f64 	%fd730, %fd729;
	mul.f64 	%fd731, %fd744, %fd730;
	cvta.to.global.u64 	%rd31, %rd37;
	add.s64 	%rd32, %rd31, %rd29;
	st.global.f64 	[%rd32], %fd731;
	mul.f64 	%fd732, %fd745, %fd730;
	cvta.to.global.u64 	%rd33, %rd38;
	add.s64 	%rd34, %rd33, %rd29;
	st.global.f64 	[%rd34], %fd732;
	mul.f64 	%fd733, %fd746, %fd730;
	cvta.to.global.u64 	%rd35, %rd39;
	add.s64 	%rd36, %rd35, %rd29;
	st.global.f64 	[%rd36], %fd733;
$L__BB1_9:
	ret;

}
	// .globl	_Z30integrate_verlet_finish_kernelPdS_S_PKdS1_S1_di
.visible .entry _Z30integrate_verlet_finish_kernelPdS_S_PKdS1_S1_di(
	.param .u64 .ptr .align 1 _Z30integrate_verlet_finish_kernelPdS_S_PKdS1_S1_di_param_0,
	.param .u64 .ptr .align 1 _Z30integrate_verlet_finish_kernelPdS_S_PKdS1_S1_di_param_1,
	.param .u64 .ptr .align 1 _Z30integrate_verlet_finish_kernelPdS_S_PKdS1_S1_di_param_2,
	.param .u64 .ptr .align 1 _Z30integrate_verlet_finish_kernelPdS_S_PKdS1_S1_di_param_3,
	.param .u64 .ptr .align 1 _Z30integrate_verlet_finish_kernelPdS_S_PKdS1_S1_di_param_4,
	.param .u64 .ptr .align 1 _Z30integrate_verlet_finish_kernelPdS_S_PKdS1_S1_di_param_5,
	.param .f64 _Z30integrate_verlet_finish_kernelPdS_S_PKdS1_S1_di_param_6,
	.param .u32 _Z30integrate_verlet_finish_kernelPdS_S_PKdS1_S1_di_param_7
)
{
	.reg .pred 	%p<2>;
	.reg .b32 	%r<6>;
	.reg .b64 	%rd<20>;
	.reg .b64 	%fd<14>;

	ld.param.u64 	%rd1, [_Z30integrate_verlet_finish_kernelPdS_S_PKdS1_S1_di_param_0];
	ld.param.u64 	%rd2, [_Z30integrate_verlet_finish_kernelPdS_S_PKdS1_S1_di_param_1];
	ld.param.u64 	%rd3, [_Z30integrate_verlet_finish_kernelPdS_S_PKdS1_S1_di_param_2];
	ld.param.u64 	%rd4, [_Z30integrate_verlet_finish_kernelPdS_S_PKdS1_S1_di_param_3];
	ld.param.u64 	%rd5, [_Z30integrate_verlet_finish_kernelPdS_S_PKdS1_S1_di_param_4];
	ld.param.u64 	%rd6, [_Z30integrate_verlet_finish_kernelPdS_S_PKdS1_S1_di_param_5];
	ld.param.f64 	%fd1, [_Z30integrate_verlet_finish_kernelPdS_S_PKdS1_S1_di_param_6];
	ld.param.u32 	%r2, [_Z30integrate_verlet_finish_kernelPdS_S_PKdS1_S1_di_param_7];
	mov.u32 	%r3, %ctaid.x;
	mov.u32 	%r4, %ntid.x;
	mov.u32 	%r5, %tid.x;
	mad.lo.s32 	%r1, %r3, %r4, %r5;
	setp.ge.s32 	%p1, %r1, %r2;
	@%p1 bra 	$L__BB2_2;
	cvta.to.global.u64 	%rd7, %rd4;
	cvta.to.global.u64 	%rd8, %rd1;
	cvta.to.global.u64 	%rd9, %rd5;
	cvta.to.global.u64 	%rd10, %rd2;
	cvta.to.global.u64 	%rd11, %rd6;
	cvta.to.global.u64 	%rd12, %rd3;
	mul.wide.s32 	%rd13, %r1, 8;
	add.s64 	%rd14, %rd7, %rd13;
	ld.global.f64 	%fd2, [%rd14];
	mul.f64 	%fd3, %fd2, 0d3FE0000000000000;
	add.s64 	%rd15, %rd8, %rd13;
	ld.global.f64 	%fd4, [%rd15];
	fma.rn.f64 	%fd5, %fd1, %fd3, %fd4;
	st.global.f64 	[%rd15], %fd5;
	add.s64 	%rd16, %rd9, %rd13;
	ld.global.f64 	%fd6, [%rd16];
	mul.f64 	%fd7, %fd6, 0d3FE0000000000000;
	add.s64 	%rd17, %rd10, %rd13;
	ld.global.f64 	%fd8, [%rd17];
	fma.rn.f64 	%fd9, %fd1, %fd7, %fd8;
	st.global.f64 	[%rd17], %fd9;
	add.s64 	%rd18, %rd11, %rd13;
	ld.global.f64 	%fd10, [%rd18];
	mul.f64 	%fd11, %fd10, 0d3FE0000000000000;
	add.s64 	%rd19, %rd12, %rd13;
	ld.global.f64 	%fd12, [%rd19];
	fma.rn.f64 	%fd13, %fd1, %fd11, %fd12;
	st.global.f64 	[%rd19], %fd13;
$L__BB2_2:
	ret;

}


// ===== COMPILED SASS (sm_100) =====

	.target	sm_100

	.elftype	@"ET_EXEC"


//--------------------- .note.nv.tkinfo           --------------------------
	.section	.note.nv.tkinfo,"",@"SHT_NOTE"
	.sectionflags	@"SHF_NOTE_NV_TKINFO"
	.tkinfo
        /*0018*/ 	.word	0x00000002
        /*0030*/ 	.string	""
        /*0030*/ 	.string	"ptxas"
        /*0030*/ 	.string	"Cuda compilation tools, release 13.0, V13.0.88"
        /*0030*/ 	.string	"Build cuda_13.0.r13.0/compiler.36424714_0"
        /*0030*/ 	.string	"-arch sm_100 -m 64 "



//--------------------- .note.nv.cuinfo           --------------------------
	.section	.note.nv.cuinfo,"",@"SHT_NOTE"
	.sectionflags	@"SHF_NOTE_NV_CUINFO"
        /*0018*/ 	.short	0x0002
        /*001a*/ 	.short	0x0064
        /*001c*/ 	.short	0x0082
	.zero		2


//--------------------- .nv.info                  --------------------------
	.section	.nv.info,"",@"SHT_CUDA_INFO"
	.align	4


	//----- nvinfo : EIATTR_REGCOUNT
	.align		4
        /*0000*/ 	.byte	0x04, 0x2f
        /*0002*/ 	.short	(.L_1 - .L_0)
	.align		4
.L_0:
        /*0004*/ 	.word	index@(_Z23integrate_verlet_kernelPdS_S_S_S_S_S_S_S_di)
        /*0008*/ 	.word	0x00000018


	//----- nvinfo : EIATTR_FRAME_SIZE
	.align		4
.L_1:
        /*000c*/ 	.byte	0x04, 0x11
        /*000e*/ 	.short	(.L_3 - .L_2)
	.align		4
.L_2:
        /*0010*/ 	.word	index@(_Z23integrate_verlet_kernelPdS_S_S_S_S_S_S_S_di)
        /*0014*/ 	.word	0x00000000


	//----- nvinfo : EIATTR_REGCOUNT
	.align		4
.L_3:
        /*0018*/ 	.byte	0x04, 0x2f
        /*001a*/ 	.short	(.L_5 - .L_4)
	.align		4
.L_4:
        /*001c*/ 	.word	index@(_Z26compute_accels_kernel_warpPKdS0_S0_S0_PdS1_S1_i)
        /*0020*/ 	.word	0x00000030


	//----- nvinfo : EIATTR_FRAME_SIZE
	.align		4
.L_5:
        /*0024*/ 	.byte	0x04, 0x11
        /*0026*/ 	.short	(.L_7 - .L_6)
	.align		4
.L_6:
        /*0028*/ 	.word	index@($__internal_1_$__cuda_sm20_drsqrt_f64_slowpath_v2)
        /*002c*/ 	.word	0x00000000


	//----- nvinfo : EIATTR_FRAME_SIZE
	.align		4
.L_7:
        /*0030*/ 	.byte	0x04, 0x11
        /*0032*/ 	.short	(.L_9 - .L_8)
	.align		4
.L_8:
        /*0034*/ 	.word	index@($__internal_0_$__cuda_sm20_dblrcp_rn_slowpath_v3)
        /*0038*/ 	.word	0x00000000


	//----- nvinfo : EIATTR_FRAME_SIZE
	.align		4
.L_9:
        /*003c*/ 	.byte	0x04, 0x11
        /*003e*/ 	.short	(.L_11 - .L_10)
	.align		4
.L_10:
        /*0040*/ 	.word	index@(_Z26compute_accels_kernel_warpPKdS0_S0_S0_PdS1_S1_i)
        /*0044*/ 	.word	0x00000000


	//----- nvinfo : EIATTR_REGCOUNT
	.align		4
.L_11:
        /*0048*/ 	.byte	0x04, 0x2f
        /*004a*/ 	.short	(.L_13 - .L_12)
	.align		4
.L_12:
        /*004c*/ 	.word	index@(_Z30integrate_verlet_finish_kernelPdS_S_PKdS1_S1_di)
        /*0050*/ 	.word	0x00000014


	//----- nvinfo : EIATTR_FRAME_SIZE
	.align		4
.L_13:
        /*0054*/ 	.byte	0x04, 0x11
        /*0056*/ 	.short	(.L_15 - .L_14)
	.align		4
.L_14:
        /*0058*/ 	.word	index@(_Z30integrate_verlet_finish_kernelPdS_S_PKdS1_S1_di)
        /*005c*/ 	.word	0x00000000


	//----- nvinfo : EIATTR_MIN_STACK_SIZE
	.align		4
.L_15:
        /*0060*/ 	.byte	0x04, 0x12
        /*0062*/ 	.short	(.L_17 - .L_16)
	.align		4
.L_16:
        /*0064*/ 	.word	index@(_Z30integrate_verlet_finish_kernelPdS_S_PKdS1_S1_di)
        /*0068*/ 	.word	0x00000000


	//----- nvinfo : EIATTR_MIN_STACK_SIZE
	.align		4
.L_17:
        /*006c*/ 	.byte	0x04, 0x12
        /*006e*/ 	.short	(.L_19 - .L_18)
	.align		4
.L_18:
        /*0070*/ 	.word	index@(_Z26compute_accels_kernel_warpPKdS0_S0_S0_PdS1_S1_i)
        /*0074*/ 	.word	0x00000000


	//----- nvinfo : EIATTR_MIN_STACK_SIZE
	.align		4
.L_19:
        /*0078*/ 	.byte	0x04, 0x12
        /*007a*/ 	.short	(.L_21 - .L_20)
	.align		4
.L_20:
        /*007c*/ 	.word	index@(_Z23integrate_verlet_kernelPdS_S_S_S_S_S_S_S_di)
        /*0080*/ 	.word	0x00000000
.L_21:


//--------------------- .nv.compat                --------------------------
	.section	.nv.compat,"",@"SHT_CUDA_COMPAT_INFO"
	.align	4
        /*0000*/ 	.byte	0x02, 0x09, 0x00, 0x00, 0x02, 0x02, 0x01, 0x00, 0x02, 0x05, 0x05, 0x00, 0x03, 0x07, 0x01, 0x01
        /*0010*/ 	.byte	0x02, 0x03, 0x00, 0x00, 0x02, 0x06, 0x01, 0x00, 0x04, 0x0b, 0x08, 0x00, 0x01, 0x00, 0x00, 0x00
        /*0020*/ 	.byte	0x00, 0x00, 0x00, 0x00


//--------------------- .nv.info._Z30integrate_verlet_finish_kernelPdS_S_PKdS1_S1_di --------------------------
	.section	.nv.info._Z30integrate_verlet_finish_kernelPdS_S_PKdS1_S1_di,"",@"SHT_CUDA_INFO"
	.sectionflags	@""
	.align	4


	//----- nvinfo : EIATTR_CUDA_API_VERSION
	.align		4
        /*0000*/ 	.byte	0x04, 0x37
        /*0002*/ 	.short	(.L_23 - .L_22)
.L_22:
        /*0004*/ 	.word	0x00000082


	//----- nvinfo : EIATTR_KPARAM_INFO
	.align		4
.L_23:
        /*0008*/ 	.byte	0x04, 0x17
        /*000a*/ 	.short	(.L_25 - .L_24)
.L_24:
        /*000c*/ 	.word	0x00000000
        /*0010*/ 	.short	0x0007
        /*0012*/ 	.short	0x0038
        /*0014*/ 	.byte	0x00, 0xf0, 0x11, 0x00


	//----- nvinfo : EIATTR_KPARAM_INFO
	.align		4
.L_25:
        /*0018*/ 	.byte	0x04, 0x17
        /*001a*/ 	.short	(.L_27 - .L_26)
.L_26:
        /*001c*/ 	.word	0x00000000
        /*0020*/ 	.short	0x0006
        /*0022*/ 	.short	0x0030
        /*0024*/ 	.byte	0x00, 0xf0, 0x21, 0x00


	//----- nvinfo : EIATTR_KPARAM_INFO
	.align		4
.L_27:
        /*0028*/ 	.byte	0x04, 0x17
        /*002a*/ 	.short	(.L_29 - .L_28)
.L_28:
        /*002c*/ 	.word	0x00000000
        /*0030*/ 	.short	0x0005
        /*0032*/ 	.short	0x0028
        /*0034*/ 	.byte	0x00, 0xf5, 0x21, 0x00


	//----- nvinfo : EIATTR_KPARAM_INFO
	.align		4
.L_29:
        /*0038*/ 	.byte	0x04, 0x17
        /*003a*/ 	.short	(.L_31 - .L_30)
.L_30:
        /*003c*/ 	.word	0x00000000
        /*0040*/ 	.short	0x0004
        /*0042*/ 	.short	0x0020
        /*0044*/ 	.byte	0x00, 0xf5, 0x21, 0x00


	//----- nvinfo : EIATTR_KPARAM_INFO
	.align		4
.L_31:
        /*0048*/ 	.byte	0x04, 0x17
        /*004a*/ 	.short	(.L_33 - .L_32)
.L_32:
        /*004c*/ 	.word	0x00000000
        /*0050*/ 	.short	0x0003
        /*0052*/ 	.short	0x0018
        /*0054*/ 	.byte	0x00, 0xf5, 0x21, 0x00


	//----- nvinfo : EIATTR_KPARAM_INFO
	.align		4
.L_33:
        /*0058*/ 	.byte	0x04, 0x17
        /*005a*/ 	.short	(.L_35 - .L_34)
.L_34:
        /*005c*/ 	.word	0x00000000
        /*0060*/ 	.short	0x0002
        /*0062*/ 	.short	0x0010
        /*0064*/ 	.byte	0x00, 0xf5, 0x21, 0x00


	//----- nvinfo : EIATTR_KPARAM_INFO
	.align		4
.L_35:
        /*0068*/ 	.byte	0x04, 0x17
        /*006a*/ 	.short	(.L_37 - .L_36)
.L_36:
        /*006c*/ 	.word	0x00000000
        /*0070*/ 	.short	0x0001
        /*0072*/ 	.short	0x0008
        /*0074*/ 	.byte	0x00, 0xf5, 0x21, 0x00


	//----- nvinfo : EIATTR_KPARAM_INFO
	.align		4
.L_37:
        /*0078*/ 	.byte	0x04, 0x17
        /*007a*/ 	.short	(.L_39 - .L_38)
.L_38:
        /*007c*/ 	.word	0x00000000
        /*0080*/ 	.short	0x0000
        /*0082*/ 	.short	0x0000
        /*0084*/ 	.byte	0x00, 0xf5, 0x21, 0x00


	//----- nvinfo : EIATTR_SPARSE_MMA_MASK
	.align		4
.L_39:
        /*0088*/ 	.byte	0x03, 0x50
        /*008a*/ 	.short	0x0000


	//----- nvinfo : EIATTR_MAXREG_COUNT
	.align		4
        /*008c*/ 	.byte	0x03, 0x1b
        /*008e*/ 	.short	0x00ff


	//----- nvinfo : EIATTR_MERCURY_ISA_VERSION
	.align		4
        /*0090*/ 	.byte	0x03, 0x5f
        /*0092*/ 	.short	0x0101


	//----- nvinfo : EIATTR_VRC_CTA_INIT_COUNT
	.align		4
        /*0094*/ 	.byte	0x02, 0x4a
	.zero		1
	.zero		1


	//----- nvinfo : EIATTR_EXIT_INSTR_OFFSETS
	.align		4
        /*0098*/ 	.byte	0x04, 0x1c
        /*009a*/ 	.short	(.L_41 - .L_40)


	//   ....[0]....
.L_40:
        /*009c*/ 	.word	0x00000070


	//   ....[1]....
        /*00a0*/ 	.word	0x00000250


	//----- nvinfo : EIATTR_CBANK_PARAM_SIZE
	.align		4
.L_41:
        /*00a4*/ 	.byte	0x03, 0x19
        /*00a6*/ 	.short	0x003c


	//----- nvinfo : EIATTR_PARAM_CBANK
	.align		4
        /*00a8*/ 	.byte	0x04, 0x0a
        /*00aa*/ 	.short	(.L_43 - .L_42)
	.align		4
.L_42:
        /*00ac*/ 	.word	index@(.nv.constant0._Z30integrate_verlet_finish_kernelPdS_S_PKdS1_S1_di)
        /*00b0*/ 	.short	0x0380
        /*00b2*/ 	.short	0x003c


	//----- nvinfo : EIATTR_SW_WAR
	.align		4
.L_43:
        /*00b4*/ 	.byte	0x04, 0x36
        /*00b6*/ 	.short	(.L_45 - .L_44)
.L_44:
        /*00b8*/ 	.word	0x00000008
.L_45:


//--------------------- .nv.info._Z26compute_accels_kernel_warpPKdS0_S0_S0_PdS1_S1_i --------------------------
	.section	.nv.info._Z26compute_accels_kernel_warpPKdS0_S0_S0_PdS1_S1_i,"",@"SHT_CUDA_INFO"
	.sectionflags	@""
	.align	4


	//----- nvinfo : EIATTR_CUDA_API_VERSION
	.align		4
        /*0000*/ 	.byte	0x04, 0x37
        /*0002*/ 	.short	(.L_47 - .L_46)
.L_46:
        /*0004*/ 	.word	0x00000082


	//----- nvinfo : EIATTR_KPARAM_INFO
	.align		4
.L_47:
        /*0008*/ 	.byte	0x04, 0x17
        /*000a*/ 	.short	(.L_49 - .L_48)
.L_48:
        /*000c*/ 	.word	0x00000000
        /*0010*/ 	.short	0x0007
        /*0012*/ 	.short	0x0038
        /*0014*/ 	.byte	0x00, 0xf0, 0x11, 0x00


	//----- nvinfo : EIATTR_KPARAM_INFO
	.align		4
.L_49:
        /*0018*/ 	.byte	0x04, 0x17
        /*001a*/ 	.short	(.L_51 - .L_50)
.L_50:
        /*001c*/ 	.word	0x00000000
        /*0020*/ 	.short	0x0006
        /*0022*/ 	.short	0x0030
        /*0024*/ 	.byte	0x00, 0xf5, 0x21, 0x00


	//----- nvinfo : EIATTR_KPARAM_INFO
	.align		4
.L_51:
        /*0028*/ 	.byte	0x04, 0x17
        /*002a*/ 	.short	(.L_53 - .L_52)
.L_52:
        /*002c*/ 	.word	0x00000000
        /*0030*/ 	.short	0x0005
        /*0032*/ 	.short	0x0028
        /*0034*/ 	.byte	0x00, 0xf5, 0x21, 0x00


	//----- nvinfo : EIATTR_KPARAM_INFO
	.align		4
.L_53:
        /*0038*/ 	.byte	0x04, 0x17
        /*003a*/ 	.short	(.L_55 - .L_54)
.L_54:
        /*003c*/ 	.word	0x00000000
        /*0040*/ 	.short	0x0004
        /*0042*/ 	.short	0x0020
        /*0044*/ 	.byte	0x00, 0xf5, 0x21, 0x00


	//----- nvinfo : EIATTR_KPARAM_INFO
	.align		4
.L_55:
        /*0048*/ 	.byte	0x04, 0x17
        /*004a*/ 	.short	(.L_57 - .L_56)
.L_56:
        /*004c*/ 	.word	0x00000000
        /*0050*/ 	.short	0x0003
        /*0052*/ 	.short	0x0018
        /*0054*/ 	.byte	0x00, 0xf5, 0x21, 0x00


	//----- nvinfo : EIATTR_KPARAM_INFO
	.align		4
.L_57:
        /*0058*/ 	.byte	0x04, 0x17
        /*005a*/ 	.short	(.L_59 - .L_58)
.L_58:
        /*005c*/ 	.word	0x00000000
        /*0060*/ 	.short	0x0002
        /*0062*/ 	.short	0x0010
        /*0064*/ 	.byte	0x00, 0xf5, 0x21, 0x00


	//----- nvinfo : EIATTR_KPARAM_INFO
	.align		4
.L_59:
        /*0068*/ 	.byte	0x04, 0x17
        /*006a*/ 	.short	(.L_61 - .L_60)
.L_60:
        /*006c*/ 	.word	0x00000000
        /*0070*/ 	.short	0x0001
        /*0072*/ 	.short	0x0008
        /*0074*/ 	.byte	0x00, 0xf5, 0x21, 0x00


	//----- nvinfo : EIATTR_KPARAM_INFO
	.align		4
.L_61:
        /*0078*/ 	.byte	0x04, 0x17
        /*007a*/ 	.short	(.L_63 - .L_62)
.L_62:
        /*007c*/ 	.word	0x00000000
        /*0080*/ 	.short	0x0000
        /*0082*/ 	.short	0x0000
        /*0084*/ 	.byte	0x00, 0xf5, 0x21, 0x00


	//----- nvinfo : EIATTR_SPARSE_MMA_MASK
	.align		4
.L_63:
        /*0088*/ 	.byte	0x03, 0x50
        /*008a*/ 	.short	0x0000


	//----- nvinfo : EIATTR_MAXREG_COUNT
	.align		4
        /*008c*/ 	.byte	0x03, 0x1b
        /*008e*/ 	.short	0x00ff


	//----- nvinfo : EIATTR_MERCURY_ISA_VERSION
	.align		4
        /*0090*/ 	.byte	0x03, 0x5f
        /*0092*/ 	.short	0x0101


	//----- nvinfo : EIATTR_COOP_GROUP_MASK_REGIDS
	.align		4
        /*0094*/ 	.byte	0x04, 0x29
        /*0096*/ 	.short	(.L_65 - .L_64)


	//   ....[0]....
.L_64:
        /*0098*/ 	.word	0xffffffff


	//   ....[1]....
        /*009c*/ 	.word	0xffffffff


	//   ....[2]....
        /*00a0*/ 	.word	0xffffffff


	//   ....[3]....
        /*00a4*/ 	.word	0xffffffff


	//   ....[4]....
        /*00a8*/ 	.word	0xffffffff


	//   ....[5]....
        /*00ac*/ 	.word	0xffffffff


	//   ....[6]....
        /*00b0*/ 	.word	0xffffffff


	//   ....[7]....
        /*00b4*/ 	.word	0xffffffff


	//   ....[8]....
        /*00b8*/ 	.word	0xffffffff


	//   ....[9]....
        /*00bc*/ 	.word	0xffffffff


	//   ....[10]....
        /*00c0*/ 	.word	0xffffffff


	//   ....[11]....
        /*00c4*/ 	.word	0xffffffff


	//   ....[12]....
        /*00c8*/ 	.word	0xffffffff


	//   ....[13]....
        /*00cc*/ 	.word	0xffffffff


	//   ....[14]....
        /*00d0*/ 	.word	0xffffffff


	//   ....[15]....
        /*00d4*/ 	.word	0xffffffff


	//   ....[16]....
        /*00d8*/ 	.word	0xffffffff


	//   ....[17]....
        /*00dc*/ 	.word	0xffffffff


	//   ....[18]....
        /*00e0*/ 	.word	0xffffffff


	//   ....[19]....
        /*00e4*/ 	.word	0xffffffff


	//   ....[20]....
        /*00e8*/ 	.word	0xffffffff


	//   ....[21]....
        /*00ec*/ 	.word	0xffffffff


	//   ....[22]....
        /*00f0*/ 	.word	0xffffffff


	//   ....[23]....
        /*00f4*/ 	.word	0xffffffff


	//   ....[24]....
        /*00f8*/ 	.word	0xffffffff


	//   ....[25]....
        /*00fc*/ 	.word	0xffffffff


	//   ....[26]....
        /*0100*/ 	.word	0xffffffff


	//   ....[27]....
        /*0104*/ 	.word	0xffffffff


	//   ....[28]....
        /*0108*/ 	.word	0xffffffff


	//   ....[29]....
        /*010c*/ 	.word	0xffffffff


	//   ....[30]....
        /*0110*/ 	.word	0xffffffff


	//   ....[31]....
        /*0114*/ 	.word	0xffffffff


	//   ....[32]....
        /*0118*/ 	.word	0xffffffff


	//   ....[33]....
        /*011c*/ 	.word	0xffffffff


	//   ....[34]....
        /*0120*/ 	.word	0xffffffff


	//   ....[35]....
        /*0124*/ 	.word	0xffffffff


	//   ....[36]....
        /*0128*/ 	.word	0xffffffff


	//   ....[37]....
        /*012c*/ 	.word	0xffffffff


	//   ....[38]....
        /*0130*/ 	.word	0xffffffff


	//   ....[39]....
        /*0134*/ 	.word	0xffffffff


	//   ....[40]....
        /*0138*/ 	.word	0xffffffff


	//   ....[41]....
        /*013c*/ 	.word	0xffffffff


	//   ....[42]....
        /*0140*/ 	.word	0xffffffff


	//   ....[43]....
        /*0144*/ 	.word	0xffffffff


	//   ....[44]....
        /*0148*/ 	.word	0xffffffff


	//   ....[45]....
        /*014c*/ 	.word	0xffffffff


	//   ....[46]....
        /*0150*/ 	.word	0xffffffff


	//   ....[47]....
        /*0154*/ 	.word	0xffffffff


	//   ....[48]....
        /*0158*/ 	.word	0xffffffff


	//   ....[49]....
        /*015c*/ 	.word	0xffffffff


	//   ....[50]....
        /*0160*/ 	.word	0xffffffff


	//   ....[51]....
        /*0164*/ 	.word	0xffffffff


	//   ....[52]....
        /*0168*/ 	.word	0xffffffff


	//   ....[53]....
        /*016c*/ 	.word	0xffffffff


	//   ....[54]....
        /*0170*/ 	.word	0xffffffff


	//   ....[55]....
        /*0174*/ 	.word	0xffffffff


	//   ....[56]....
        /*0178*/ 	.word	0xffffffff


	//   ....[57]....
        /*017c*/ 	.word	0xffffffff


	//   ....[58]....
        /*0180*/ 	.word	0xffffffff


	//   ....[59]....
        /*0184*/ 	.word	0xffffffff


	//   ....[60]....
        /*0188*/ 	.word	0xffffffff


	//   ....[61]....
        /*018c*/ 	.word	0xffffffff


	//   ....[62]....
        /*0190*/ 	.word	0xffffffff


	//   ....[63]....
        /*0194*/ 	.word	0xffffffff


	//   ....[64]....
        /*0198*/ 	.word	0xffffffff


	//   ....[65]....
        /*019c*/ 	.word	0xffffffff


	//   ....[66]....
        /*01a0*/ 	.word	0xffffffff


	//   ....[67]....
        /*01a4*/ 	.word	0xffffffff


	//   ....[68]....
        /*01a8*/ 	.word	0xffffffff


	//   ....[69]....
        /*01ac*/ 	.word	0xffffffff


	//   ....[70]....
        /*01b0*/ 	.word	0xffffffff


	//   ....[71]....
        /*01b4*/ 	.word	0xffffffff


	//   ....[72]....
        /*01b8*/ 	.word	0xffffffff


	//   ....[73]....
        /*01bc*/ 	.word	0xffffffff


	//   ....[74]....
        /*01c0*/ 	.word	0xffffffff


	//   ....[75]....
        /*01c4*/ 	.word	0xffffffff


	//   ....[76]....
        /*01c8*/ 	.word	0xffffffff


	//   ....[77]....
        /*01cc*/ 	.word	0xffffffff


	//   ....[78]....
        /*01d0*/ 	.word	0xffffffff


	//   ....[79]....
        /*01d4*/ 	.word	0xffffffff


	//   ....[80]....
        /*01d8*/ 	.word	0xffffffff


	//   ....[81]....
        /*01dc*/ 	.word	0xffffffff


	//   ....[82]....
        /*01e0*/ 	.word	0xffffffff


	//   ....[83]....
        /*01e4*/ 	.word	0xffffffff


	//   ....[84]....
        /*01e8*/ 	.word	0xffffffff


	//   ....[85]....
        /*01ec*/ 	.word	0xffffffff


	//   ....[86]....
        /*01f0*/ 	.word	0xffffffff


	//   ....[87]....
        /*01f4*/ 	.word	0xffffffff


	//   ....[88]....
        /*01f8*/ 	.word	0xffffffff


	//   ....[89]....
        /*01fc*/ 	.word	0xffffffff


	//   ....[90]....
        /*0200*/ 	.word	0xffffffff


	//   ....[91]....
        /*0204*/ 	.word	0xffffffff


	//   ....[92]....
        /*0208*/ 	.word	0xffffffff


	//   ....[93]....
        /*020c*/ 	.word	0xffffffff


	//   ....[94]....
        /*0210*/ 	.word	0xffffffff


	//   ....[95]....
        /*0214*/ 	.word	0xffffffff


	//   ....[96]....
        /*0218*/ 	.word	0xffffffff


	//   ....[97]....
        /*021c*/ 	.word	0xffffffff


	//   ....[98]....
        /*0220*/ 	.word	0xffffffff


	//   ....[99]....
        /*0224*/ 	.word	0xffffffff


	//   ....[100]....
        /*0228*/ 	.word	0xffffffff


	//   ....[101]....
        /*022c*/ 	.word	0xffffffff


	//   ....[102]....
        /*0230*/ 	.word	0xffffffff


	//   ....[103]....
        /*0234*/ 	.word	0xffffffff


	//   ....[104]....
        /*0238*/ 	.word	0xffffffff


	//   ....[105]....
        /*023c*/ 	.word	0xffffffff


	//   ....[106]....
        /*0240*/ 	.word	0xffffffff


	//   ....[107]....
        /*0244*/ 	.word	0xffffffff


	//   ....[108]....
        /*0248*/ 	.word	0xffffffff


	//   ....[109]....
        /*024c*/ 	.word	0xffffffff


	//   ....[110]....
        /*0250*/ 	.word	0xffffffff


	//   ....[111]....
        /*0254*/ 	.word	0xffffffff


	//   ....[112]....
        /*0258*/ 	.word	0xffffffff


	//   ....[113]....
        /*025c*/ 	.word	0xffffffff


	//   ....[114]....
        /*0260*/ 	.word	0xffffffff


	//   ....[115]....
        /*0264*/ 	.word	0xffffffff


	//   ....[116]....
        /*0268*/ 	.word	0xffffffff


	//   ....[117]....
        /*026c*/ 	.word	0xffffffff


	//   ....[118]....
        /*0270*/ 	.word	0xffffffff


	//   ....[119]....
        /*0274*/ 	.word	0xffffffff


	//   ....[120]....
        /*0278*/ 	.word	0xffffffff


	//   ....[121]....
        /*027c*/ 	.word	0xffffffff


	//   ....[122]....
        /*0280*/ 	.word	0xffffffff


	//   ....[123]....
        /*0284*/ 	.word	0xffffffff


	//   ....[124]....
        /*0288*/ 	.word	0xffffffff


	//   ....[125]....
        /*028c*/ 	.word	0xffffffff


	//   ....[126]....
        /*0290*/ 	.word	0xffffffff


	//   ....[127]....
        /*0294*/ 	.word	0xffffffff


	//   ....[128]....
        /*0298*/ 	.word	0xffffffff


	//   ....[129]....
        /*029c*/ 	.word	0xffffffff


	//   ....[130]....
        /*02a0*/ 	.word	0xffffffff


	//   ....[131]....
        /*02a4*/ 	.word	0xffffffff


	//   ....[132]....
        /*02a8*/ 	.word	0xffffffff


	//   ....[133]....
        /*02ac*/ 	.word	0xffffffff


	//   ....[134]....
        /*02b0*/ 	.word	0xffffffff


	//   ....[135]....
        /*02b4*/ 	.word	0xffffffff


	//   ....[136]....
        /*02b8*/ 	.word	0xffffffff


	//   ....[137]....
        /*02bc*/ 	.word	0xffffffff


	//   ....[138]....
        /*02c0*/ 	.word	0xffffffff


	//   ....[139]....
        /*02c4*/ 	.word	0xffffffff


	//   ....[140]....
        /*02c8*/ 	.word	0xffffffff


	//   ....[141]....
        /*02cc*/ 	.word	0xffffffff


	//   ....[142]....
        /*02d0*/ 	.word	0xffffffff


	//   ....[143]....
        /*02d4*/ 	.word	0xffffffff


	//   ....[144]....
        /*02d8*/ 	.word	0xffffffff


	//   ....[145]....
        /*02dc*/ 	.word	0xffffffff


	//   ....[146]....
        /*02e0*/ 	.word	0xffffffff


	//   ....[147]....
        /*02e4*/ 	.word	0xffffffff


	//   ....[148]....
        /*02e8*/ 	.word	0xffffffff


	//   ....[149]....
        /*02ec*/ 	.word	0xffffffff


	//   ....[150]....
        /*02f0*/ 	.word	0xffffffff


	//   ....[151]....
        /*02f4*/ 	.word	0xffffffff


	//   ....[152]....
        /*02f8*/ 	.word	0xffffffff


	//   ....[153]....
        /*02fc*/ 	.word	0xffffffff


	//   ....[154]....
        /*0300*/ 	.word	0xffffffff


	//   ....[155]....
        /*0304*/ 	.word	0xffffffff


	//   ....[156]....
        /*0308*/ 	.word	0xffffffff


	//   ....[157]....
        /*030c*/ 	.word	0xffffffff


	//   ....[158]....
        /*0310*/ 	.word	0xffffffff


	//   ....[159]....
        /*0314*/ 	.word	0xffffffff


	//   ....[160]....
        /*0318*/ 	.word	0xffffffff


	//   ....[161]....
        /*031c*/ 	.word	0xffffffff


	//   ....[162]....
        /*0320*/ 	.word	0xffffffff


	//   ....[163]....
        /*0324*/ 	.word	0xffffffff


	//   ....[164]....
        /*0328*/ 	.word	0xffffffff


	//   ....[165]....
        /*032c*/ 	.word	0xffffffff


	//   ....[166]....
        /*0330*/ 	.word	0xffffffff


	//   ....[167]....
        /*0334*/ 	.word	0xffffffff


	//   ....[168]....
        /*0338*/ 	.word	0xffffffff


	//   ....[169]....
        /*033c*/ 	.word	0xffffffff


	//   ....[170]....
        /*0340*/ 	.word	0xffffffff


	//   ....[171]....
        /*0344*/ 	.word	0xffffffff


	//   ....[172]....
        /*0348*/ 	.word	0xffffffff


	//   ....[173]....
        /*034c*/ 	.word	0xffffffff


	//   ....[174]....
        /*0350*/ 	.word	0xffffffff


	//   ....[175]....
        /*0354*/ 	.word	0xffffffff


	//   ....[176]....
        /*0358*/ 	.word	0xffffffff


	//   ....[177]....
        /*035c*/ 	.word	0xffffffff


	//   ....[178]....
        /*0360*/ 	.word	0xffffffff


	//   ....[179]....
        /*0364*/ 	.word	0xffffffff


	//   ....[180]....
        /*0368*/ 	.word	0xffffffff


	//   ....[181]....
        /*036c*/ 	.word	0xffffffff


	//   ....[182]....
        /*0370*/ 	.word	0xffffffff


	//   ....[183]....
        /*0374*/ 	.word	0xffffffff


	//   ....[184]....
        /*0378*/ 	.word	0xffffffff


	//   ....[185]....
        /*037c*/ 	.word	0xffffffff


	//   ....[186]....
        /*0380*/ 	.word	0xffffffff


	//   ....[187]....
        /*0384*/ 	.word	0xffffffff


	//   ....[188]....
        /*0388*/ 	.word	0xffffffff


	//   ....[189]....
        /*038c*/ 	.word	0xffffffff


	//   ....[190]....
        /*0390*/ 	.word	0xffffffff


	//   ....[191]....
        /*0394*/ 	.word	0xffffffff


	//   ....[192]....
        /*0398*/ 	.word	0xffffffff


	//   ....[193]....
        /*039c*/ 	.word	0xffffffff


	//   ....[194]....
        /*03a0*/ 	.word	0xffffffff


	//   ....[195]....
        /*03a4*/ 	.word	0xffffffff


	//   ....[196]....
        /*03a8*/ 	.word	0xffffffff


	//   ....[197]....
        /*03ac*/ 	.word	0xffffffff


	//   ....[198]....
        /*03b0*/ 	.word	0xffffffff


	//   ....[199]....
        /*03b4*/ 	.word	0xffffffff


	//   ....[200]....
        /*03b8*/ 	.word	0xffffffff


	//   ....[201]....
        /*03bc*/ 	.word	0xffffffff


	//   ....[202]....
        /*03c0*/ 	.word	0xffffffff


	//   ....[203]....
        /*03c4*/ 	.word	0xffffffff


	//   ....[204]....
        /*03c8*/ 	.word	0xffffffff


	//   ....[205]....
        /*03cc*/ 	.word	0xffffffff


	//   ....[206]....
        /*03d0*/ 	.word	0xffffffff


	//   ....[207]....
        /*03d4*/ 	.word	0xffffffff


	//   ....[208]....
        /*03d8*/ 	.word	0xffffffff


	//   ....[209]....
        /*03dc*/ 	.word	0xffffffff


	//   ....[210]....
        /*03e0*/ 	.word	0xffffffff


	//   ....[211]....
        /*03e4*/ 	.word	0xffffffff


	//   ....[212]....
        /*03e8*/ 	.word	0xffffffff


	//   ....[213]....
        /*03ec*/ 	.word	0xffffffff


	//   ....[214]....
        /*03f0*/ 	.word	0xffffffff


	//   ....[215]....
        /*03f4*/ 	.word	0xffffffff


	//   ....[216]....
        /*03f8*/ 	.word	0xffffffff


	//   ....[217]....
        /*03fc*/ 	.word	0xffffffff


	//   ....[218]....
        /*0400*/ 	.word	0xffffffff


	//   ....[219]....
        /*0404*/ 	.word	0xffffffff


	//   ....[220]....
        /*0408*/ 	.word	0xffffffff


	//   ....[221]....
        /*040c*/ 	.word	0xffffffff


	//   ....[222]....
        /*0410*/ 	.word	0xffffffff


	//   ....[223]....
        /*0414*/ 	.word	0xffffffff


	//   ....[224]....
        /*0418*/ 	.word	0xffffffff


	//   ....[225]....
        /*041c*/ 	.word	0xffffffff


	//   ....[226]....
        /*0420*/ 	.word	0xffffffff


	//   ....[227]....
        /*0424*/ 	.word	0xffffffff


	//   ....[228]....
        /*0428*/ 	.word	0xffffffff


	//   ....[229]....
        /*042c*/ 	.word	0xffffffff


	//   ....[230]....
        /*0430*/ 	.word	0xffffffff


	//   ....[231]....
        /*0434*/ 	.word	0xffffffff


	//   ....[232]....
        /*0438*/ 	.word	0xffffffff


	//   ....[233]....
        /*043c*/ 	.word	0xffffffff


	//   ....[234]....
        /*0440*/ 	.word	0xffffffff


	//   ....[235]....
        /*0444*/ 	.word	0xffffffff


	//   ....[236]....
        /*0448*/ 	.word	0xffffffff


	//   ....[237]....
        /*044c*/ 	.word	0xffffffff


	//   ....[238]....
        /*0450*/ 	.word	0xffffffff


	//   ....[239]....
        /*0454*/ 	.word	0xffffffff


	//   ....[240]....
        /*0458*/ 	.word	0xffffffff


	//   ....[241]....
        /*045c*/ 	.word	0xffffffff


	//   ....[242]....
        /*0460*/ 	.word	0xffffffff


	//   ....[243]....
        /*0464*/ 	.word	0xffffffff


	//   ....[244]....
        /*0468*/ 	.word	0xffffffff


	//   ....[245]....
        /*046c*/ 	.word	0xffffffff


	//   ....[246]....
        /*0470*/ 	.word	0xffffffff


	//   ....[247]....
        /*0474*/ 	.word	0xffffffff


	//----- nvinfo : EIATTR_COOP_GROUP_INSTR_OFFSETS
	.align		4
.L_65:
        /*0478*/ 	.byte	0x04, 0x28
        /*047a*/ 	.short	(.L_67 - .L_66)


	//   ....[0]....
.L_66:
        /*047c*/ 	.word	0x000005e0


	//   ....[1]....
        /*0480*/ 	.word	0x00000620


	//   ....[2]....
        /*0484*/ 	.word	0x00000650


	//   ....[3]....
        /*0488*/ 	.word	0x00000660


	//   ....[4]....
        /*048c*/ 	.word	0x00000680


	//   ....[5]....
        /*0490*/ 	.word	0x00000690


	//   ....[6]....
        /*0494*/ 	.word	0x000006b0


	//   ....[7]....
        /*0498*/ 	.word	0x000006e0


	//   ....[8]....
        /*049c*/ 	.word	0x00000870


	//   ....[9]....
        /*04a0*/ 	.word	0x000008b0


	//   ....[10]....
        /*04a4*/ 	.word	0x000008e0


	//   ....[11]....
        /*04a8*/ 	.word	0x000008f0


	//   ....[12]....
        /*04ac*/ 	.word	0x00000910


	//   ....[13]....
        /*04b0*/ 	.word	0x00000920


	//   ....[14]....
        /*04b4*/ 	.word	0x00000940


	//   ....[15]....
        /*04b8*/ 	.word	0x00000970


	//   ....[16]....
        /*04bc*/ 	.word	0x00000b00


	//   ....[17]....
        /*04c0*/ 	.word	0x00000b40


	//   ....[18]....
        /*04c4*/ 	.word	0x00000b70


	//   ....[19]....
        /*04c8*/ 	.word	0x00000b80


	//   ....[20]....
        /*04cc*/ 	.word	0x00000ba0


	//   ....[21]....
        /*04d0*/ 	.word	0x00000bb0


	//   ....[22]....
        /*04d4*/ 	.word	0x00000bd0


	//   ....[23]....
        /*04d8*/ 	.word	0x00000c00


	//   ....[24]....
        /*04dc*/ 	.word	0x00000d90


	//   ....[25]....
        /*04e0*/ 	.word	0x00000dd0


	//   ....[26]....
        /*04e4*/ 	.word	0x00000e00


	//   ....[27]....
        /*04e8*/ 	.word	0x00000e10


	//   ....[28]....
        /*04ec*/ 	.word	0x00000e30


	//   ....[29]....
        /*04f0*/ 	.word	0x00000e40


	//   ....[30]....
        /*04f4*/ 	.word	0x00000e60


	//   ....[31]....
        /*04f8*/ 	.word	0x00000e90


	//   ....[32]....
        /*04fc*/ 	.word	0x00001020


	//   ....[33]....
        /*0500*/ 	.word	0x00001060


	//   ....[34]....
        /*0504*/ 	.word	0x00001090


	//   ....[35]....
        /*0508*/ 	.word	0x000010a0


	//   ....[36]....
        /*050c*/ 	.word	0x000010c0


	//   ....[37]....
        /*0510*/ 	.word	0x000010d0


	//   ....[38]....
        /*0514*/ 	.word	0x000010f0


	//   ....[39]....
        /*0518*/ 	.word	0x00001120


	//   ....[40]....
        /*051c*/ 	.word	0x000012b0


	//   ....[41]....
        /*0520*/ 	.word	0x000012f0


	//   ....[42]....
        /*0524*/ 	.word	0x00001320


	//   ....[43]....
        /*0528*/ 	.word	0x00001330


	//   ....[44]....
        /*052c*/ 	.word	0x00001350


	//   ....[45]....
        /*0530*/ 	.word	0x00001360


	//   ....[46]....
        /*0534*/ 	.word	0x00001380


	//   ....[47]....
        /*0538*/ 	.word	0x000013b0


	//   ....[48]....
        /*053c*/ 	.word	0x00001540


	//   ....[49]....
        /*0540*/ 	.word	0x00001580


	//   ....[50]....
        /*0544*/ 	.word	0x000015b0


	//   ....[51]....
        /*0548*/ 	.word	0x000015c0


	//   ....[52]....
        /*054c*/ 	.word	0x000015e0


	//   ....[53]....
        /*0550*/ 	.word	0x000015f0


	//   ....[54]....
        /*0554*/ 	.word	0x00001610


	//   ....[55]....
        /*0558*/ 	.word	0x00001640


	//   ....[56]....
        /*055c*/ 	.word	0x000017d0


	//   ....[57]....
        /*0560*/ 	.word	0x00001810


	//   ....[58]....
        /*0564*/ 	.word	0x00001840


	//   ....[59]....
        /*0568*/ 	.word	0x00001850


	//   ....[60]....
        /*056c*/ 	.word	0x00001870


	//   ....[61]....
        /*0570*/ 	.word	0x00001880


	//   ....[62]....
        /*0574*/ 	.word	0x000018a0


	//   ....[63]....
        /*0578*/ 	.word	0x000018d0


	//   ....[64]....
        /*057c*/ 	.word	0x00001a60


	//   ....[65]....
        /*0580*/ 	.word	0x00001aa0


	//   ....[66]....
        /*0584*/ 	.word	0x00001ad0


	//   ....[67]....
        /*0588*/ 	.word	0x00001ae0


	//   ....[68]....
        /*058c*/ 	.word	0x00001b00


	//   ....[69]....
        /*0590*/ 	.word	0x00001b10


	//   ....[70]....
        /*0594*/ 	.word	0x00001b30


	//   ....[71]....
        /*0598*/ 	.word	0x00001b60


	//   ....[72]....
        /*059c*/ 	.word	0x00001cf0


	//   ....[73]....
        /*05a0*/ 	.word	0x00001d30


	//   ....[74]....
        /*05a4*/ 	.word	0x00001d60


	//   ....[75]....
        /*05a8*/ 	.word	0x00001d70


	//   ....[76]....
        /*05ac*/ 	.word	0x00001d90


	//   ....[77]....
        /*05b0*/ 	.word	0x00001da0


	//   ....[78]....
        /*05b4*/ 	.word	0x00001dc0


	//   ....[79]....
        /*05b8*/ 	.word	0x00001df0


	//   ....[80]....
        /*05bc*/ 	.word	0x00001f80


	//   ....[81]....
        /*05c0*/ 	.word	0x00001fc0


	//   ....[82]....
        /*05c4*/ 	.word	0x00001ff0


	//   ....[83]....
        /*05c8*/ 	.word	0x00002000


	//   ....[84]....
        /*05cc*/ 	.word	0x00002020


	//   ....[85]....
        /*05d0*/ 	.word	0x00002030


	//   ....[86]....
        /*05d4*/ 	.word	0x00002050


	//   ....[87]....
        /*05d8*/ 	.word	0x00002080


	//   ....[88]....
        /*05dc*/ 	.word	0x00002210


	//   ....[89]....
        /*05e0*/ 	.word	0x00002250


	//   ....[90]....
        /*05e4*/ 	.word	0x00002280


	//   ....[91]....
        /*05e8*/ 	.word	0x00002290


	//   ....[92]....
        /*05ec*/ 	.word	0x000022b0


	//   ....[93]....
        /*05f0*/ 	.word	0x000022c0


	//   ....[94]....
        /*05f4*/ 	.word	0x000022e0


	//   ....[95]....
        /*05f8*/ 	.word	0x00002310


	//   ....[96]....
        /*05fc*/ 	.word	0x000024a0


	//   ....[97]....
        /*0600*/ 	.word	0x000024e0


	//   ....[98]....
        /*0604*/ 	.word	0x00002510


	//   ....[99]....
        /*0608*/ 	.word	0x00002520


	//   ....[100]....
        /*060c*/ 	.word	0x00002540


	//   ....[101]....
        /*0610*/ 	.word	0x00002550


	//   ....[102]....
        /*0614*/ 	.word	0x00002570


	//   ....[103]....
        /*0618*/ 	.word	0x000025a0


	//   ....[104]....
        /*061c*/ 	.word	0x00002730


	//   ....[105]....
        /*0620*/ 	.word	0x00002770


	//   ....[106]....
        /*0624*/ 	.word	0x000027a0


	//   ....[107]....
        /*0628*/ 	.word	0x000027b0


	//   ....[108]....
        /*062c*/ 	.word	0x000027d0


	//   ....[109]....
        /*0630*/ 	.word	0x000027e0


	//   ....[110]....
        /*0634*/ 	.word	0x00002800


	//   ....[111]....
        /*0638*/ 	.word	0x00002830


	//   ....[112]....
        /*063c*/ 	.word	0x000029c0


	//   ....[113]....
        /*0640*/ 	.word	0x00002a00


	//   ....[114]....
        /*0644*/ 	.word	0x00002a30


	//   ....[115]....
        /*0648*/ 	.word	0x00002a40


	//   ....[116]....
        /*064c*/ 	.word	0x00002a60


	//   ....[117]....
        /*0650*/ 	.word	0x00002a70


	//   ....[118]....
        /*0654*/ 	.word	0x00002a90


	//   ....[119]....
        /*0658*/ 	.word	0x00002ac0


	//   ....[120]....
        /*065c*/ 	.word	0x00002c50


	//   ....[121]....
        /*0660*/ 	.word	0x00002c90


	//   ....[122]....
        /*0664*/ 	.word	0x00002cc0


	//   ....[123]....
        /*0668*/ 	.word	0x00002cd0


	//   ....[124]....
        /*066c*/ 	.word	0x00002cf0


	//   ....[125]....
        /*0670*/ 	.word	0x00002d00


	//   ....[126]....
        /*0674*/ 	.word	0x00002d20


	//   ....[127]....
        /*0678*/ 	.word	0x00002d50


	//   ....[128]....
        /*067c*/ 	.word	0x00002ee0


	//   ....[129]....
        /*0680*/ 	.word	0x00002f20


	//   ....[130]....
        /*0684*/ 	.word	0x00002f50


	//   ....[131]....
        /*0688*/ 	.word	0x00002f60


	//   ....[132]....
        /*068c*/ 	.word	0x00002f80


	//   ....[133]....
        /*0690*/ 	.word	0x00002f90


	//   ....[134]....
        /*0694*/ 	.word	0x00002fb0


	//   ....[135]....
        /*0698*/ 	.word	0x00002fe0


	//   ....[136]....
        /*069c*/ 	.word	0x00003170


	//   ....[137]....
        /*06a0*/ 	.word	0x000031b0


	//   ....[138]....
        /*06a4*/ 	.word	0x000031e0


	//   ....[139]....
        /*06a8*/ 	.word	0x000031f0


	//   ....[140]....
        /*06ac*/ 	.word	0x00003210


	//   ....[141]....
        /*06b0*/ 	.word	0x00003220


	//   ....[142]....
        /*06b4*/ 	.word	0x00003240


	//   ....[143]....
        /*06b8*/ 	.word	0x00003270


	//   ....[144]....
        /*06bc*/ 	.word	0x00003400


	//   ....[145]....
        /*06c0*/ 	.word	0x00003440


	//   ....[146]....
        /*06c4*/ 	.word	0x00003470


	//   ....[147]....
        /*06c8*/ 	.word	0x00003480


	//   ....[148]....
        /*06cc*/ 	.word	0x000034a0


	//   ....[149]....
        /*06d0*/ 	.word	0x000034b0


	//   ....[150]....
        /*06d4*/ 	.word	0x000034d0


	//   ....[151]....
        /*06d8*/ 	.word	0x00003500


	//   ....[152]....
        /*06dc*/ 	.word	0x00003690


	//   ....[153]....
        /*06e0*/ 	.word	0x000036d0


	//   ....[154]....
        /*06e4*/ 	.word	0x00003700


	//   ....[155]....
        /*06e8*/ 	.word	0x00003710


	//   ....[156]....
        /*06ec*/ 	.word	0x00003730


	//   ....[157]....
        /*06f0*/ 	.word	0x00003740


	//   ....[158]....
        /*06f4*/ 	.word	0x00003760


	//   ....[159]....
        /*06f8*/ 	.word	0x00003790


	//   ....[160]....
        /*06fc*/ 	.word	0x00003920


	//   ....[161]....
        /*0700*/ 	.word	0x00003960


	//   ....[162]....
        /*0704*/ 	.word	0x00003990


	//   ....[163]....
        /*0708*/ 	.word	0x000039a0


	//   ....[164]....
        /*070c*/ 	.word	0x000039c0


	//   ....[165]....
        /*0710*/ 	.word	0x000039d0


	//   ....[166]....
        /*0714*/ 	.word	0x000039f0


	//   ....[167]....
        /*0718*/ 	.word	0x00003a20


	//   ....[168]....
        /*071c*/ 	.word	0x00003bb0


	//   ....[169]....
        /*0720*/ 	.word	0x00003bf0


	//   ....[170]....
        /*0724*/ 	.word	0x00003c20


	//   ....[171]....
        /*0728*/ 	.word	0x00003c30


	//   ....[172]....
        /*072c*/ 	.word	0x00003c50


	//   ....[173]....
        /*0730*/ 	.word	0x00003c60


	//   ....[174]....
        /*0734*/ 	.word	0x00003c80


	//   ....[175]....
        /*0738*/ 	.word	0x00003cb0


	//   ....[176]....
        /*073c*/ 	.word	0x00003e40


	//   ....[177]....
        /*0740*/ 	.word	0x00003e80


	//   ....[178]....
        /*0744*/ 	.word	0x00003eb0


	//   ....[179]....
        /*0748*/ 	.word	0x00003ec0


	//   ....[180]....
        /*074c*/ 	.word	0x00003ee0


	//   ....[181]....
        /*0750*/ 	.word	0x00003ef0


	//   ....[182]....
        /*0754*/ 	.word	0x00003f10


	//   ....[183]....
        /*0758*/ 	.word	0x00003f40


	//   ....[184]....
        /*075c*/ 	.word	0x000040d0


	//   ....[185]....
        /*0760*/ 	.word	0x00004110


	//   ....[186]....
        /*0764*/ 	.word	0x00004140


	//   ....[187]....
        /*0768*/ 	.word	0x00004150


	//   ....[188]....
        /*076c*/ 	.word	0x00004170


	//   ....[189]....
        /*0770*/ 	.word	0x00004180


	//   ....[190]....
        /*0774*/ 	.word	0x000041a0


	//   ....[191]....
        /*0778*/ 	.word	0x000041d0


	//   ....[192]....
        /*077c*/ 	.word	0x00004360


	//   ....[193]....
        /*0780*/ 	.word	0x000043a0


	//   ....[194]....
        /*0784*/ 	.word	0x000043d0


	//   ....[195]....
        /*0788*/ 	.word	0x000043e0


	//   ....[196]....
        /*078c*/ 	.word	0x00004400


	//   ....[197]....
        /*0790*/ 	.word	0x00004410


	//   ....[198]....
        /*0794*/ 	.word	0x00004430


	//   ....[199]....
        /*0798*/ 	.word	0x00004460


	//   ....[200]....
        /*079c*/ 	.word	0x000045f0


	//   ....[201]....
        /*07a0*/ 	.word	0x00004630


	//   ....[202]....
        /*07a4*/ 	.word	0x00004660


	//   ....[203]....
        /*07a8*/ 	.word	0x00004670


	//   ....[204]....
        /*07ac*/ 	.word	0x00004690


	//   ....[205]....
        /*07b0*/ 	.word	0x000046a0


	//   ....[206]....
        /*07b4*/ 	.word	0x000046c0


	//   ....[207]....
        /*07b8*/ 	.word	0x000046f0


	//   ....[208]....
        /*07bc*/ 	.word	0x00004880


	//   ....[209]....
        /*07c0*/ 	.word	0x000048c0


	//   ....[210]....
        /*07c4*/ 	.word	0x000048f0


	//   ....[211]....
        /*07c8*/ 	.word	0x00004900


	//   ....[212]....
        /*07cc*/ 	.word	0x00004920


	//   ....[213]....
        /*07d0*/ 	.word	0x00004930


	//   ....[214]....
        /*07d4*/ 	.word	0x00004950


	//   ....[215]....
        /*07d8*/ 	.word	0x00004980


	//   ....[216]....
        /*07dc*/ 	.word	0x00004b10


	//   ....[217]....
        /*07e0*/ 	.word	0x00004b50


	//   ....[218]....
        /*07e4*/ 	.word	0x00004b80


	//   ....[219]....
        /*07e8*/ 	.word	0x00004b90


	//   ....[220]....
        /*07ec*/ 	.word	0x00004bb0


	//   ....[221]....
        /*07f0*/ 	.word	0x00004bc0


	//   ....[222]....
        /*07f4*/ 	.word	0x00004be0


	//   ....[223]....
        /*07f8*/ 	.word	0x00004c10


	//   ....[224]....
        /*07fc*/ 	.word	0x00004da0


	//   ....[225]....
        /*0800*/ 	.word	0x00004de0


	//   ....[226]....
        /*0804*/ 	.word	0x00004e10


	//   ....[227]....
        /*0808*/ 	.word	0x00004e20


	//   ....[228]....
        /*080c*/ 	.word	0x00004e40


	//   ....[229]....
        /*0810*/ 	.word	0x00004e50


	//   ....[230]....
        /*0814*/ 	.word	0x00004e70


	//   ....[231]....
        /*0818*/ 	.word	0x00004ea0


	//   ....[232]....
        /*081c*/ 	.word	0x00005030


	//   ....[233]....
        /*0820*/ 	.word	0x00005070


	//   ....[234]....
        /*0824*/ 	.word	0x000050a0


	//   ....[235]....
        /*0828*/ 	.word	0x000050b0


	//   ....[236]....
        /*082c*/ 	.word	0x000050d0


	//   ....[237]....
        /*0830*/ 	.word	0x000050e0


	//   ....[238]....
        /*0834*/ 	.word	0x00005100


	//   ....[239]....
        /*0838*/ 	.word	0x00005130


	//   ....[240]....
        /*083c*/ 	.word	0x000052c0


	//   ....[241]....
        /*0840*/ 	.word	0x00005300


	//   ....[242]....
        /*0844*/ 	.word	0x00005330


	//   ....[243]....
        /*0848*/ 	.word	0x00005340


	//   ....[244]....
        /*084c*/ 	.word	0x00005360


	//   ....[245]....
        /*0850*/ 	.word	0x00005370


	//   ....[246]....
        /*0854*/ 	.word	0x000053c0


	//   ....[247]....
        /*0858*/ 	.word	0x000053d0


	//----- nvinfo : EIATTR_VRC_CTA_INIT_COUNT
	.align		4
.L_67:
        /*085c*/ 	.byte	0x02, 0x4a
	.zero		1
	.zero		1


	//----- nvinfo : EIATTR_EXIT_INSTR_OFFSETS
	.align		4
        /*0860*/ 	.byte	0x04, 0x1c
        /*0862*/ 	.short	(.L_69 - .L_68)


	//   ....[0]....
.L_68:
        /*0864*/ 	.word	0x00005670


	//   ....[1]....
        /*0868*/ 	.word	0x00005860


	//----- nvinfo : EIATTR_CRS_STACK_SIZE
	.align		4
.L_69:
        /*086c*/ 	.byte	0x04, 0x1e
        /*086e*/ 	.short	(.L_71 - .L_70)
.L_70:
        /*0870*/ 	.word	0x00000000


	//----- nvinfo : EIATTR_CBANK_PARAM_SIZE
	.align		4
.L_71:
        /*0874*/ 	.byte	0x03, 0x19
        /*0876*/ 	.short	0x003c


	//----- nvinfo : EIATTR_PARAM_CBANK
	.align		4
        /*0878*/ 	.byte	0x04, 0x0a
        /*087a*/ 	.short	(.L_73 - .L_72)
	.align		4
.L_72:
        /*087c*/ 	.word	index@(.nv.constant0._Z26compute_accels_kernel_warpPKdS0_S0_S0_PdS1_S1_i)
        /*0880*/ 	.short	0x0380
        /*0882*/ 	.short	0x003c


	//----- nvinfo : EIATTR_SW_WAR
	.align		4
.L_73:
        /*0884*/ 	.byte	0x04, 0x36
        /*0886*/ 	.short	(.L_75 - .L_74)
.L_74:
        /*0888*/ 	.word	0x00000008
.L_75:


//--------------------- .nv.info._Z23integrate_verlet_kernelPdS_S_S_S_S_S_S_S_di --------------------------
	.section	.nv.info._Z23integrate_verlet_kernelPdS_S_S_S_S_S_S_S_di,"",@"SHT_CUDA_INFO"
	.sectionflags	@""
	.align	4


	//----- nvinfo : EIATTR_CUDA_API_VERSION
	.align		4
        /*0000*/ 	.byte	0x04, 0x37
        /*0002*/ 	.short	(.L_77 - .L_76)
.L_76:
        /*0004*/ 	.word	0x00000082


	//----- nvinfo : EIATTR_KPARAM_INFO
	.align		4
.L_77:
        /*0008*/ 	.byte	0x04, 0x17
        /*000a*/ 	.short	(.L_79 - .L_78)
.L_78:
        /*000c*/ 	.word	0x00000000
        /*0010*/ 	.short	0x000a
        /*0012*/ 	.short	0x0050
        /*0014*/ 	.byte	0x00, 0xf0, 0x11, 0x00


	//----- nvinfo : EIATTR_KPARAM_INFO
	.align		4
.L_79:
        /*0018*/ 	.byte	0x04, 0x17
        /*001a*/ 	.short	(.L_81 - .L_80)
.L_80:
        /*001c*/ 	.word	0x00000000
        /*0020*/ 	.short	0x0009
        /*0022*/ 	.short	0x0048
        /*0024*/ 	.byte	0x00, 0xf0, 0x21, 0x00


	//----- nvinfo : EIATTR_KPARAM_INFO
	.align		4
.L_81:
        /*0028*/ 	.byte	0x04, 0x17
        /*002a*/ 	.short	(.L_83 - .L_82)
.L_82:
        /*002c*/ 	.word	0x00000000
        /*0030*/ 	.short	0x0008
        /*0032*/ 	.short	0x0040
        /*0034*/ 	.byte	0x00, 0xf5, 0x21, 0x00


	//----- nvinfo : EIATTR_KPARAM_INFO
	.align		4
.L_83:
        /*0038*/ 	.byte	0x04, 0x17
        /*003a*/ 	.short	(.L_85 - .L_84)
.L_84:
        /*003c*/ 	.word	0x00000000
        /*0040*/ 	.short	0x0007
        /*0042*/ 	.short	0x0038
        /*0044*/ 	.byte	0x00, 0xf5, 0x21, 0x00


	//----- nvinfo : EIATTR_KPARAM_INFO
	.align		4
.L_85:
        /*0048*/ 	.byte	0x04, 0x17
        /*004a*/ 	.short	(.L_87 - .L_86)
.L_86:
        /*004c*/ 	.word	0x00000000
        /*0050*/ 	.short	0x0006
        /*0052*/ 	.short	0x0030
        /*0054*/ 	.byte	0x00, 0xf5, 0x21, 0x00


	//----- nvinfo : EIATTR_KPARAM_INFO
	.align		4
.L_87:
        /*0058*/ 	.byte	0x04, 0x17
        /*005a*/ 	.short	(.L_89 - .L_88)
.L_88:
        /*005c*/ 	.word	0x00000000
        /*0060*/ 	.short	0x0005
        /*0062*/ 	.short	0x0028
        /*0064*/ 	.byte	0x00, 0xf5, 0x21, 0x00


	//----- nvinfo : EIATTR_KPARAM_INFO
	.align		4
.L_89:
        /*0068*/ 	.byte	0x04, 0x17
        /*006a*/ 	.short	(.L_91 - .L_90)
.L_90:
        /*006c*/ 	.word	0x00000000
        /*0070*/ 	.short	0x0004
        /*0072*/ 	.short	0x0020
        /*0074*/ 	.byte	0x00, 0xf5, 0x21, 0x00


	//----- nvinfo : EIATTR_KPARAM_INFO
	.align		4
.L_91:
        /*0078*/ 	.byte	0x04, 0x17
        /*007a*/ 	.short	(.L_93 - .L_92)
.L_92:
        /*007c*/ 	.word	0x00000000
        /*0080*/ 	.short	0x0003
        /*0082*/ 	.short	0x0018
        /*0084*/ 	.byte	0x00, 0xf5, 0x21, 0x00


	//----- nvinfo : EIATTR_KPARAM_INFO
	.align		4
.L_93:
        /*0088*/ 	.byte	0x04, 0x17
        /*008a*/ 	.short	(.L_95 - .L_94)
.L_94:
        /*008c*/ 	.word	0x00000000
        /*0090*/ 	.short	0x0002
        /*0092*/ 	.short	0x0010
        /*0094*/ 	.byte	0x00, 0xf5, 0x21, 0x00


	//----- nvinfo : EIATTR_KPARAM_INFO
	.align		4
.L_95:
        /*0098*/ 	.byte	0x04, 0x17
        /*009a*/ 	.short	(.L_97 - .L_96)
.L_96:
        /*009c*/ 	.word	0x00000000
        /*00a0*/ 	.short	0x0001
        /*00a2*/ 	.short	0x0008
        /*00a4*/ 	.byte	0x00, 0xf5, 0x21, 0x00


	//----- nvinfo : EIATTR_KPARAM_INFO
	.align		4
.L_97:
        /*00a8*/ 	.byte	0x04, 0x17
        /*00aa*/ 	.short	(.L_99 - .L_98)
.L_98:
        /*00ac*/ 	.word	0x00000000
        /*00b0*/ 	.short	0x0000
        /*00b2*/ 	.short	0x0000
        /*00b4*/ 	.byte	0x00, 0xf5, 0x21, 0x00


	//----- nvinfo : EIATTR_SPARSE_MMA_MASK
	.align		4
.L_99:
        /*00b8*/ 	.byte	0x03, 0x50
        /*00ba*/ 	.short	0x0000


	//----- nvinfo : EIATTR_MAXREG_COUNT
	.align		4
        /*00bc*/ 	.byte	0x03, 0x1b
        /*00be*/ 	.short	0x00ff


	//----- nvinfo : EIATTR_MERCURY_ISA_VERSION
	.align		4
        /*00c0*/ 	.byte	0x03, 0x5f
        /*00c2*/ 	.short	0x0101


	//----- nvinfo : EIATTR_VRC_CTA_INIT_COUNT
	.align		4
        /*00c4*/ 	.byte	0x02, 0x4a
	.zero		1
	.zero		1


	//----- nvinfo : EIATTR_EXIT_INSTR_OFFSETS
	.align		4
        /*00c8*/ 	.byte	0x04, 0x1c
        /*00ca*/ 	.short	(.L_101 - .L_100)


	//   ....[0]....
.L_100:
        /*00cc*/ 	.word	0x00000070


	//   ....[1]....
        /*00d0*/ 	.word	0x00000370


	//----- nvinfo : EIATTR_CBANK_PARAM_SIZE
	.align		4
.L_101:
        /*00d4*/ 	.byte	0x03, 0x19
        /*00d6*/ 	.short	0x0054


	//----- nvinfo : EIATTR_PARAM_CBANK
	.align		4
        /*00d8*/ 	.byte	0x04, 0x0a
        /*00da*/ 	.short	(.L_103 - .L_102)
	.align		4
.L_102:
        /*00dc*/ 	.word	index@(.nv.constant0._Z23integrate_verlet_kernelPdS_S_S_S_S_S_S_S_di)
        /*00e0*/ 	.short	0x0380
        /*00e2*/ 	.short	0x0054


	//----- nvinfo : EIATTR_SW_WAR
	.align		4
.L_103:
        /*00e4*/ 	.byte	0x04, 0x36
        /*00e6*/ 	.short	(.L_105 - .L_104)
.L_104:
        /*00e8*/ 	.word	0x00000008
.L_105:


//--------------------- .nv.callgraph             --------------------------
	.section	.nv.callgraph,"",@"SHT_CUDA_CALLGRAPH"
	.align	4
	.sectionentsize	8
	.align		4
        /*0000*/ 	.word	0x00000000
	.align		4
        /*0004*/ 	.word	0xffffffff
	.align		4
        /*0008*/ 	.word	0x00000000
	.align		4
        /*000c*/ 	.word	0xfffffffe
	.align		4
        /*0010*/ 	.word	0x00000000
	.align		4
        /*0014*/ 	.word	0xfffffffd
	.align		4
        /*0018*/ 	.word	0x00000000
	.align		4
        /*001c*/ 	.word	0xfffffffc


//--------------------- .text._Z30integrate_verlet_finish_kernelPdS_S_PKdS1_S1_di --------------------------
	.section	.text._Z30integrate_verlet_finish_kernelPdS_S_PKdS1_S1_di,"ax",@progbits
	.align	128
        .global         _Z30integrate_verlet_finish_kernelPdS_S_PKdS1_S1_di
        .type           _Z30integrate_verlet_finish_kernelPdS_S_PKdS1_S1_di,@function
        .size           _Z30integrate_verlet_finish_kernelPdS_S_PKdS1_S1_di,(.L_x_81 - _Z30integrate_verlet_finish_kernelPdS_S_PKdS1_S1_di)
        .other          _Z30integrate_verlet_finish_kernelPdS_S_PKdS1_S1_di,@"STO_CUDA_ENTRY STV_DEFAULT"
_Z30integrate_verlet_finish_kernelPdS_S_PKdS1_S1_di:
.text._Z30integrate_verlet_finish_kernelPdS_S_PKdS1_S1_di:
[----:B------:R-:W-:Y:S01]  /*0000*/  LDC R1, c[0x0][0x37c] ;  /* 0x0000df00ff017b82 */ /* 0x000fe20000000800 */
[----:B------:R-:W0:Y:S07]  /*0010*/  S2R R3, SR_TID.X ;  /* 0x0000000000037919 */ /* 0x000e2e0000002100 */
[----:B------:R-:W0:Y:S01]  /*0020*/  S2UR UR4, SR_CTAID.X ;  /* 0x00000000000479c3 */ /* 0x000e220000002500 */
[----:B------:R-:W1:Y:S07]  /*0030*/  LDCU UR5, c[0x0][0x3b8] ;  /* 0x00007700ff0577ac */ /* 0x000e6e0008000800 */
[----:B------:R-:W0:Y:S02]  /*0040*/  LDC R0, c[0x0][0x360] ;  /* 0x0000d800ff007b82 */ /* 0x000e240000000800 */
[----:B0-----:R-:W-:-:S05]  /*0050*/  IMAD R0, R0, UR4, R3 ;  /* 0x0000000400007c24 */ /* 0x001fca000f8e0203 */
[----:B-1----:R-:W-:-:S13]  /*0060*/  ISETP.GE.AND P0, PT, R0, UR5, PT ;  /* 0x0000000500007c0c */ /* 0x002fda000bf06270 */
[----:B------:R-:W-:Y:S05]  /*0070*/  @P0 EXIT ;  /* 0x000000000000094d */ /* 0x000fea0003800000 */
[----:B------:R-:W0:Y:S01]  /*0080*/  LDC.64 R2, c[0x0][0x398] ;  /* 0x0000e600ff027b82 */ /* 0x000e220000000a00 */
[----:B------:R-:W1:Y:S01]  /*0090*/  LDCU.64 UR4, c[0x0][0x358] ;  /* 0x00006b00ff0477ac */ /* 0x000e620008000a00 */
[----:B------:R-:W2:Y:S06]  /*00a0*/  LDCU.64 UR6, c[0x0][0x3b0] ;  /* 0x00007600ff0677ac */ /* 0x000eac0008000a00 */
[----:B------:R-:W3:Y:S08]  /*00b0*/  LDC.64 R6, c[0x0][0x380] ;  /* 0x0000e000ff067b82 */ /* 0x000ef00000000a00 */
[----:B------:R-:W4:Y:S01]  /*00c0*/  LDC.64 R10, c[0x0][0x3a0] ;  /* 0x0000e800ff0a7b82 */ /* 0x000f220000000a00 */
[----:B0-----:R-:W-:-:S07]  /*00d0*/  IMAD.WIDE R2, R0, 0x8, R2 ;  /* 0x0000000800027825 */ /* 0x001fce00078e0202 */
[----:B------:R-:W0:Y:S01]  /*00e0*/  LDC.64 R12, c[0x0][0x388] ;  /* 0x0000e200ff0c7b82 */ /* 0x000e220000000a00 */
[----:B-1----:R-:W5:Y:S01]  /*00f0*/  LDG.E.64 R2, desc[UR4][R2.64] ;  /* 0x0000000402027981 */ /* 0x002f62000c1e1b00 */
[----:B---3--:R-:W-:-:S06]  /*0100*/  IMAD.WIDE R6, R0, 0x8, R6 ;  /* 0x0000000800067825 */ /* 0x008fcc00078e0206 */
[----:B------:R-:W1:Y:S01]  /*0110*/  LDC.64 R14, c[0x0][0x3a8] ;  /* 0x0000ea00ff0e7b82 */ /* 0x000e620000000a00 */
[----:B------:R-:W2:Y:S07]  /*0120*/  LDG.E.64 R8, desc[UR4][R6.64] ;  /* 0x0000000406087981 */ /* 0x000eae000c1e1b00 */
[----:B------:R-:W3:Y:S01]  /*0130*/  LDC.64 R16, c[0x0][0x390] ;  /* 0x0000e400ff107b82 */ /* 0x000ee20000000a00 */
[----:B-----5:R-:W-:-:S08]  /*0140*/  DMUL R4, R2, 0.5 ;  /* 0x3fe0000002047828 */ /* 0x020fd00000000000 */
[----:B--2---:R-:W-:Y:S01]  /*0150*/  DFMA R4, R4, UR6, R8 ;  /* 0x0000000604047c2b */ /* 0x004fe20008000008 */
[----:B----4-:R-:W-:-:S06]  /*0160*/  IMAD.WIDE R8, R0, 0x8, R10 ;  /* 0x0000000800087825 */ /* 0x010fcc00078e020a */
[----:B------:R3:W-:Y:S01]  /*0170*/  STG.E.64 desc[UR4][R6.64], R4 ;  /* 0x0000000406007986 */ /* 0x0007e2000c101b04 */
[----:B0-----:R-:W-:-:S03]  /*0180*/  IMAD.WIDE R10, R0, 0x8, R12 ;  /* 0x00000008000a7825 */ /* 0x001fc600078e020c */
[----:B------:R-:W2:Y:S04]  /*0190*/  LDG.E.64 R8, desc[UR4][R8.64] ;  /* 0x0000000408087981 */ /* 0x000ea8000c1e1b00 */
[----:B------:R-:W4:Y:S01]  /*01a0*/  LDG.E.64 R12, desc[UR4][R10.64] ;  /* 0x000000040a0c7981 */ /* 0x000f22000c1e1b00 */
[----:B---3--:R-:W-:Y:S01]  /*01b0*/  IMAD.WIDE R6, R0, 0x8, R16 ;  /* 0x0000000800067825 */ /* 0x008fe200078e0210 */
[----:B--2---:R-:W-:-:S08]  /*01c0*/  DMUL R2, R8, 0.5 ;  /* 0x3fe0000008027828 */ /* 0x004fd00000000000 */
[----:B----4-:R-:W-:Y:S01]  /*01d0*/  DFMA R2, R2, UR6, R12 ;  /* 0x0000000602027c2b */ /* 0x010fe2000800000c */
[----:B-1----:R-:W-:-:S06]  /*01e0*/  IMAD.WIDE R12, R0, 0x8, R14 ;  /* 0x00000008000c7825 */ /* 0x002fcc00078e020e */
[----:B------:R-:W-:Y:S04]  /*01f0*/  STG.E.64 desc[UR4][R10.64], R2 ;  /* 0x000000020a007986 */ /* 0x000fe8000c101b04 */
[----:B------:R-:W2:Y:S04]  /*0200*/  LDG.E.64 R12, desc[UR4][R12.64] ;  /* 0x000000040c0c7981 */ /* 0x000ea8000c1e1b00 */
[----:B------:R-:W3:Y:S01]  /*0210*/  LDG.E.64 R8, desc[UR4][R6.64] ;  /* 0x0000000406087981 */ /* 0x000ee2000c1e1b00 */
[----:B--2---:R-:W-:-:S08]  /*0220*/  DMUL R4, R12, 0.5 ;  /* 0x3fe000000c047828 */ /* 0x004fd00000000000 */
[----:B---3--:R-:W-:-:S07]  /*0230*/  DFMA R4, R4, UR6, R8 ;  /* 0x0000000604047c2b */ /* 0x008fce0008000008 */
[----:B------:R-:W-:Y:S01]  /*0240*/  STG.E.64 desc[UR4][R6.64], R4 ;  /* 0x0000000406007986 */ /* 0x000fe2000c101b04 */
[----:B------:R-:W-:Y:S05]  /*0250*/  EXIT ;  /* 0x000000000000794d */ /* 0x000fea0003800000 */
.L_x_0:
[----:B------:R-:W-:-:S00]  /*0260*/  BRA `(.L_x_0) ;  /* 0xfffffffc00fc7947 */ /* 0x000fc0000383ffff */
[----:B------:R-:W-:-:S00]  /*0270*/  NOP ;  /* 0x0000000000007918 */ /* 0x000fc00000000000 */
        /* <DEDUP_REMOVED lines=8> */
.L_x_81:


//--------------------- .text._Z26compute_accels_kernel_warpPKdS0_S0_S0_PdS1_S1_i --------------------------
	.section	.text._Z26compute_accels_kernel_warpPKdS0_S0_S0_PdS1_S1_i,"ax",@progbits
	.align	128
        .global         _Z26compute_accels_kernel_warpPKdS0_S0_S0_PdS1_S1_i
        .type           _Z26compute_accels_kernel_warpPKdS0_S0_S0_PdS1_S1_i,@function
        .size           _Z26compute_accels_kernel_warpPKdS0_S0_S0_PdS1_S1_i,(.L_x_80 - _Z26compute_accels_kernel_warpPKdS0_S0_S0_PdS1_S1_i)
        .other          _Z26compute_accels_kernel_warpPKdS0_S0_S0_PdS1_S1_i,@"STO_CUDA_ENTRY STV_DEFAULT"
_Z26compute_accels_kernel_warpPKdS0_S0_S0_PdS1_S1_i:
.text._Z26compute_accels_kernel_warpPKdS0_S0_S0_PdS1_S1_i:
[----:B------:R-:W-:Y:S01]  /*0000*/  LDC R1, c[0x0][0x37c] ;  /* 0x0000df00ff017b82 */ /* 0x000fe20000000800 */
[----:B------:R-:W0:Y:S07]  /*0010*/  S2R R0, SR_TID.X ;  /* 0x0000000000007919 */ /* 0x000e2e0000002100 */
[----:B------:R-:W0:Y:S01]  /*0020*/  S2UR UR4, SR_CTAID.X ;  /* 0x00000000000479c3 */ /* 0x000e220000002500 */
[----:B------:R-:W1:Y:S01]  /*0030*/  LDCU UR5, c[0x0][0x3b8] ;  /* 0x00007700ff0577ac */ /* 0x000e620008000800 */
[----:B------:R-:W-:-:S02]  /*0040*/  CS2R R32, SRZ ;  /* 0x0000000000207805 */ /* 0x000fc4000001ff00 */
[----:B------:R-:W-:Y:S02]  /*0050*/  CS2R R30, SRZ ;  /* 0x00000000001e7805 */ /* 0x000fe4000001ff00 */
[----:B------:R-:W-:Y:S01]  /*0060*/  CS2R R28, SRZ ;  /* 0x00000000001c7805 */ /* 0x000fe2000001ff00 */
[----:B------:R-:W2:Y:S01]  /*0070*/  LDCU.64 UR6, c[0x0][0x358] ;  /* 0x00006b00ff0677ac */ /* 0x000ea20008000a00 */
[----:B------:R-:W0:Y:S08]  /*0080*/  LDC R39, c[0x0][0x360] ;  /* 0x0000d800ff277b82 */ /* 0x000e300000000800 */
[----:B------:R-:W3:Y:S08]  /*0090*/  LDC.64 R2, c[0x0][0x380] ;  /* 0x0000e000ff027b82 */ /* 0x000ef00000000a00 */
[----:B------:R-:W4:Y:S01]  /*00a0*/  LDC.64 R4, c[0x0][0x388] ;  /* 0x0000e200ff047b82 */ /* 0x000f220000000a00 */
[----:B0-----:R-:W-:-:S05]  /*00b0*/  IMAD R39, R39, UR4, R0 ;  /* 0x0000000427277c24 */ /* 0x001fca000f8e0200 */
[----:B-1----:R-:W-:-:S13]  /*00c0*/  ISETP.GE.AND P0, PT, R39, UR5, PT ;  /* 0x0000000527007c0c */ /* 0x002fda000bf06270 */
[----:B------:R-:W0:Y:S01]  /*00d0*/  @!P0 LDC.64 R6, c[0x0][0x390] ;  /* 0x0000e400ff068b82 */ /* 0x000e220000000a00 */
[----:B---3--:R-:W-:-:S04]  /*00e0*/  @!P0 IMAD.WIDE R2, R39, 0x8, R2 ;  /* 0x0000000827028825 */ /* 0x008fc800078e0202 */
[C---:B----4-:R-:W-:Y:S01]  /*00f0*/  @!P0 IMAD.WIDE R4, R39.reuse, 0x8, R4 ;  /* 0x0000000827048825 */ /* 0x050fe200078e0204 */
[----:B--2---:R1:W5:Y:S04]  /*0100*/  @!P0 LDG.E.64 R32, desc[UR6][R2.64] ;  /* 0x0000000602208981 */ /* 0x004368000c1e1b00 */
[----:B------:R1:W5:Y:S01]  /*0110*/  @!P0 LDG.E.64 R30, desc[UR6][R4.64] ;  /* 0x00000006041e8981 */ /* 0x000362000c1e1b00 */
[----:B0-----:R-:W-:-:S05]  /*0120*/  @!P0 IMAD.WIDE R6, R39, 0x8, R6 ;  /* 0x0000000827068825 */ /* 0x001fca00078e0206 */
[----:B------:R1:W5:Y:S01]  /*0130*/  @!P0 LDG.E.64 R28, desc[UR6][R6.64] ;  /* 0x00000006061c8981 */ /* 0x000362000c1e1b00 */
[----:B------:R-:W-:Y:S01]  /*0140*/  UISETP.GE.AND UP0, UPT, UR5, 0x1, UPT ;  /* 0x000000010500788c */ /* 0x000fe2000bf06270 */
[----:B------:R-:W-:Y:S02]  /*0150*/  CS2R R18, SRZ ;  /* 0x0000000000127805 */ /* 0x000fe4000001ff00 */
[----:B------:R-:W-:Y:S02]  /*0160*/  CS2R R20, SRZ ;  /* 0x0000000000147805 */ /* 0x000fe4000001ff00 */
[----:B------:R-:W-:-:S04]  /*0170*/  CS2R R12, SRZ ;  /* 0x00000000000c7805 */ /* 0x000fc8000001ff00 */
[----:B-1----:R-:W-:Y:S05]  /*0180*/  BRA.U !UP0, `(.L_x_1) ;  /* 0x0000005508347547 */ /* 0x002fea000b800000 */
[----:B------:R-:W0:Y:S01]  /*0190*/  LDC.64 R2, c[0x0][0x398] ;  /* 0x0000e600ff027b82 */ /* 0x000e220000000a00 */
[C---:B------:R-:W-:Y:S01]  /*01a0*/  LOP3.LUT R38, R0.reuse, 0x1f, RZ, 0xc0, !PT ;  /* 0x0000001f00267812 */ /* 0x040fe200078ec0ff */
[----:B------:R-:W-:Y:S01]  /*01b0*/  VIADD R0, R0, 0x1 ;  /* 0x0000000100007836 */ /* 0x000fe20000000000 */
[----:B------:R-:W-:Y:S02]  /*01c0*/  CS2R R12, SRZ ;  /* 0x00000000000c7805 */ /* 0x000fe4000001ff00 */
[----:B------:R-:W-:Y:S02]  /*01d0*/  CS2R R20, SRZ ;  /* 0x0000000000147805 */ /* 0x000fe4000001ff00 */
[----:B------:R-:W-:Y:S01]  /*01e0*/  CS2R R18, SRZ ;  /* 0x0000000000127805 */ /* 0x000fe2000001ff00 */
[----:B------:R-:W1:Y:S01]  /*01f0*/  LDCU UR5, c[0x0][0x3b8] ;  /* 0x00007700ff0577ac */ /* 0x000e620008000800 */
[----:B------:R-:W-:Y:S01]  /*0200*/  LOP3.LUT R0, R0, 0x1f, RZ, 0xc0, !PT ;  /* 0x0000001f00007812 */ /* 0x000fe200078ec0ff */
[----:B------:R-:W2:Y:S01]  /*0210*/  LDC.64 R4, c[0x0][0x390] ;  /* 0x0000e400ff047b82 */ /* 0x000ea20000000a00 */
[----:B------:R-:W-:-:S07]  /*0220*/  UMOV UR4, URZ ;  /* 0x000000ff00047c82 */ /* 0x000fce0008000000 */
[----:B------:R-:W3:Y:S08]  /*0230*/  LDC.64 R6, c[0x0][0x388] ;  /* 0x0000e200ff067b82 */ /* 0x000ef00000000a00 */
[----:B------:R-:W4:Y:S01]  /*0240*/  LDC.64 R10, c[0x0][0x380] ;  /* 0x0000e000ff0a7b82 */ /* 0x000f220000000a00 */
[----:B0-----:R-:W-:-:S04]  /*0250*/  IMAD.WIDE.U32 R2, R38, 0x8, R2 ;  /* 0x0000000826027825 */ /* 0x001fc800078e0002 */
[----:B------:R-:W-:Y:S02]  /*0260*/  IMAD.MOV.U32 R9, RZ, RZ, R2 ;  /* 0x000000ffff097224 */ /* 0x000fe400078e0002 */
[----:B------:R-:W-:Y:S02]  /*0270*/  IMAD.MOV.U32 R8, RZ, RZ, R3 ;  /* 0x000000ffff087224 */ /* 0x000fe400078e0003 */
[----:B--2---:R-:W-:-:S04]  /*0280*/  IMAD.WIDE.U32 R4, R38, 0x8, R4 ;  /* 0x0000000826047825 */ /* 0x004fc800078e0004 */
[----:B---3--:R-:W-:Y:S01]  /*0290*/  IMAD.WIDE.U32 R2, R38, 0x8, R6 ;  /* 0x0000000826027825 */ /* 0x008fe200078e0006 */
[----:B------:R-:W-:-:S03]  /*02a0*/  MOV R6, R5 ;  /* 0x0000000500067202 */ /* 0x000fc60000000f00 */
[----:B------:R-:W-:Y:S02]  /*02b0*/  IMAD.MOV.U32 R7, RZ, RZ, R4 ;  /* 0x000000ffff077224 */ /* 0x000fe400078e0004 */
[----:B------:R-:W-:Y:S02]  /*02c0*/  IMAD.MOV.U32 R5, RZ, RZ, R2 ;  /* 0x000000ffff057224 */ /* 0x000fe400078e0002 */
[----:B----4-:R-:W-:-:S04]  /*02d0*/  IMAD.WIDE.U32 R10, R38, 0x8, R10 ;  /* 0x00000008260a7825 */ /* 0x010fc800078e000a */
[----:B------:R-:W-:Y:S01]  /*02e0*/  IMAD.MOV.U32 R4, RZ, RZ, R3 ;  /* 0x000000ffff047224 */ /* 0x000fe200078e0003 */
[----:B------:R-:W-:Y:S01]  /*02f0*/  MOV R2, R11 ;  /* 0x0000000b00027202 */ /* 0x000fe20000000f00 */
[----:B-1----:R-:W-:-:S07]  /*0300*/  IMAD.MOV.U32 R3, RZ, RZ, R10 ;  /* 0x000000ffff037224 */ /* 0x002fce00078e000a */
.L_x_66:
[----:B------:R-:W-:Y:S02]  /*0310*/  ISETP.GE.AND P0, PT, R38, UR5, PT ;  /* 0x0000000526007c0c */ /* 0x000fe4000bf06270 */
[----:B------:R-:W-:Y:S02]  /*0320*/  CS2R R26, SRZ ;  /* 0x00000000001a7805 */ /* 0x000fe4000001ff00 */
[----:B------:R-:W-:-:S09]  /*0330*/  CS2R R24, SRZ ;  /* 0x0000000000187805 */ /* 0x000fd2000001ff00 */
[----:B------:R-:W-:Y:S02]  /*0340*/  @!P0 IMAD.MOV.U32 R36, RZ, RZ, R5 ;  /* 0x000000ffff248224 */ /* 0x000fe400078e0005 */
[----:B------:R-:W-:-:S05]  /*0350*/  @!P0 IMAD.MOV.U32 R37, RZ, RZ, R4 ;  /* 0x000000ffff258224 */ /* 0x000fca00078e0004 */
[----:B------:R0:W2:Y:S01]  /*0360*/  @!P0 LDG.E.64 R26, desc[UR6][R36.64] ;  /* 0x00000006241a8981 */ /* 0x0000a2000c1e1b00 */
[----:B------:R-:W-:Y:S02]  /*0370*/  CS2R R22, SRZ ;  /* 0x0000000000167805 */ /* 0x000fe4000001ff00 */
[----:B0-----:R-:W-:Y:S01]  /*0380*/  @!P0 MOV R36, R3 ;  /* 0x0000000300248202 */ /* 0x001fe20000000f00 */
[----:B------:R-:W-:-:S05]  /*0390*/  @!P0 IMAD.MOV.U32 R37, RZ, RZ, R2 ;  /* 0x000000ffff258224 */ /* 0x000fca00078e0002 */
[----:B------:R0:W3:Y:S02]  /*03a0*/  @!P0 LDG.E.64 R24, desc[UR6][R36.64] ;  /* 0x0000000624188981 */ /* 0x0000e4000c1e1b00 */
[----:B0-----:R-:W-:Y:S02]  /*03b0*/  @!P0 IMAD.MOV.U32 R36, RZ, RZ, R7 ;  /* 0x000000ffff248224 */ /* 0x001fe400078e0007 */
[----:B------:R-:W-:-:S05]  /*03c0*/  @!P0 IMAD.MOV.U32 R37, RZ, RZ, R6 ;  /* 0x000000ffff258224 */ /* 0x000fca00078e0006 */
[----:B------:R0:W4:Y:S01]  /*03d0*/  @!P0 LDG.E.64 R22, desc[UR6][R36.64] ;  /* 0x0000000624168981 */ /* 0x000122000c1e1b00 */
[----:B------:R-:W-:Y:S01]  /*03e0*/  UMOV UR8, 0xa0b5ed8d ;  /* 0xa0b5ed8d00087882 */ /* 0x000fe20000000000 */
[----:B------:R-:W-:Y:S01]  /*03f0*/  UMOV UR9, 0x3eb0c6f7 ;  /* 0x3eb0c6f700097882 */ /* 0x000fe20000000000 */
[----:B------:R-:W-:Y:S01]  /*0400*/  MOV R42, RZ ;  /* 0x000000ff002a7202 */ /* 0x000fe20000000f00 */
[----:B0-----:R-:W-:Y:S02]  /*0410*/  IMAD.MOV.U32 R36, RZ, RZ, 0x0 ;  /* 0x00000000ff247424 */ /* 0x001fe400078e00ff */
[----:B------:R-:W-:Y:S01]  /*0420*/  IMAD.MOV.U32 R37, RZ, RZ, 0x3fd80000 ;  /* 0x3fd80000ff257424 */ /* 0x000fe200078e00ff */
[----:B------:R-:W-:Y:S01]  /*0430*/  BSSY.RECONVERGENT B1, `(.L_x_2) ;  /* 0x0000019000017945 */ /* 0x000fe20003800200 */
[----:B--2--5:R-:W-:-:S08]  /*0440*/  DADD R14, R26, -R30 ;  /* 0x000000001a0e7229 */ /* 0x024fd0000000081e */
[----:B------:R-:W-:Y:S02]  /*0450*/  DMUL R34, R14, R14 ;  /* 0x0000000e0e227228 */ /* 0x000fe40000000000 */
[----:B---3--:R-:W-:-:S08]  /*0460*/  DADD R16, R24, -R32 ;  /* 0x0000000018107229 */ /* 0x008fd00000000820 */
[----:B------:R-:W-:Y:S02]  /*0470*/  DFMA R34, R16, R16, R34 ;  /* 0x000000101022722b */ /* 0x000fe40000000022 */
[----:B----4-:R-:W-:-:S08]  /*0480*/  DADD R10, R22, -R28 ;  /* 0x00000000160a7229 */ /* 0x010fd0000000081c */
[----:B------:R-:W-:-:S08]  /*0490*/  DFMA R34, R10, R10, R34 ;  /* 0x0000000a0a22722b */ /* 0x000fd00000000022 */
[----:B------:R-:W-:-:S06]  /*04a0*/  DADD R34, R34, UR8 ;  /* 0x0000000822227e29 */ /* 0x000fcc0008000000 */
[----:B------:R-:W0:Y:S02]  /*04b0*/  MUFU.RSQ64H R43, R35 ;  /* 0x00000023002b7308 */ /* 0x000e240000001c00 */
[----:B0-----:R-:W-:-:S08]  /*04c0*/  DMUL R40, R42, R42 ;  /* 0x0000002a2a287228 */ /* 0x001fd00000000000 */
[----:B------:R-:W-:-:S08]  /*04d0*/  DFMA R40, R34, -R40, 1 ;  /* 0x3ff000002228742b */ /* 0x000fd00000000828 */
[----:B------:R-:W-:Y:S02]  /*04e0*/  DFMA R36, R40, R36, 0.5 ;  /* 0x3fe000002824742b */ /* 0x000fe40000000024 */
[----:B------:R-:W-:Y:S01]  /*04f0*/  DMUL R40, R42, R40 ;  /* 0x000000282a287228 */ /* 0x000fe20000000000 */
[----:B------:R-:W-:-:S07]  /*0500*/  VIADD R44, R35, 0xfff00000 ;  /* 0xfff00000232c7836 */ /* 0x000fce0000000000 */
[----:B------:R-:W-:Y:S01]  /*0510*/  DFMA R40, R36, R40, R42 ;  /* 0x000000282428722b */ /* 0x000fe2000000002a */
[----:B------:R-:W-:Y:S01]  /*0520*/  CS2R R36, SRZ ;  /* 0x0000000000247805 */ /* 0x000fe2000001ff00 */
[----:B------:R-:W-:Y:S01]  /*0530*/  @!P0 IMAD.MOV.U32 R42, RZ, RZ, R9 ;  /* 0x000000ffff2a8224 */ /* 0x000fe200078e0009 */
[----:B------:R-:W-:-:S05]  /*0540*/  @!P0 MOV R43, R8 ;  /* 0x00000008002b8202 */ /* 0x000fca0000000f00 */
[----:B------:R0:W5:Y:S01]  /*0550*/  @!P0 LDG.E.64 R36, desc[UR6][R42.64] ;  /* 0x000000062a248981 */ /* 0x000162000c1e1b00 */
[----:B------:R-:W-:-:S13]  /*0560*/  ISETP.GE.U32.AND P0, PT, R44, 0x7fe00000, PT ;  /* 0x7fe000002c00780c */ /* 0x000fda0003f06070 */
[----:B0-----:R-:W-:Y:S05]  /*0570*/  @!P0 BRA `(.L_x_3) ;  /* 0x0000000000108947 */ /* 0x001fea0003800000 */
[----:B------:R-:W-:-:S07]  /*0580*/  MOV R40, 0x5a0 ;  /* 0x000005a000287802 */ /* 0x000fce0000000f00 */
[----:B-----5:R-:W-:Y:S05]  /*0590*/  CALL.REL.NOINC `($__internal_1_$__cuda_sm20_drsqrt_f64_slowpath_v2) ;  /* 0x00000054005c7944 */ /* 0x020fea0003c00000 */
[----:B------:R-:W-:Y:S02]  /*05a0*/  IMAD.MOV.U32 R40, RZ, RZ, R35 ;  /* 0x000000ffff287224 */ /* 0x000fe400078e0023 */
[----:B------:R-:W-:-:S07]  /*05b0*/  IMAD.MOV.U32 R41, RZ, RZ, R34 ;  /* 0x000000ffff297224 */ /* 0x000fce00078e0022 */
.L_x_3:
[----:B------:R-:W-:Y:S05]  /*05c0*/  BSYNC.RECONVERGENT B1 ;  /* 0x0000000000017941 */ /* 0x000fea0003800200 */
.L_x_2:
[-C--:B------:R-:W-:Y:S01]  /*05d0*/  DMUL R34, R40, R40.reuse ;  /* 0x0000002828227228 */ /* 0x080fe20000000000 */
[----:B------:R-:W-:Y:S01]  /*05e0*/  SHFL.IDX PT, R27, R27, R0, 0x1f ;  /* 0x00001f001b1b7589 */ /* 0x000fe200000e0000 */
[----:B------:R-:W-:Y:S01]  /*05f0*/  UMOV UR8, 0xa0b5ed8d ;  /* 0xa0b5ed8d00087882 */ /* 0x000fe20000000000 */
[----:B------:R-:W-:Y:S01]  /*0600*/  UMOV UR9, 0x3eb0c6f7 ;  /* 0x3eb0c6f700097882 */ /* 0x000fe20000000000 */
[----:B------:R-:W-:Y:S01]  /*0610*/  MOV R44, RZ ;  /* 0x000000ff002c7202 */ /* 0x000fe20000000f00 */
[----:B------:R-:W0:Y:S01]  /*0620*/  SHFL.IDX PT, R26, R26, R0, 0x1f ;  /* 0x00001f001a1a7589 */ /* 0x000e2200000e0000 */
[----:B------:R-:W-:Y:S02]  /*0630*/  BSSY.RECONVERGENT B1, `(.L_x_4) ;  /* 0x0000022000017945 */ /* 0x000fe40003800200 */
[----:B------:R-:W-:Y:S01]  /*0640*/  DMUL R34, R34, R40 ;  /* 0x0000002822227228 */ /* 0x000fe20000000000 */
[----:B------:R-:W-:Y:S04]  /*0650*/  SHFL.IDX PT, R25, R25, R0, 0x1f ;  /* 0x00001f0019197589 */ /* 0x000fe800000e0000 */
[----:B------:R-:W1:Y:S03]  /*0660*/  SHFL.IDX PT, R24, R24, R0, 0x1f ;  /* 0x00001f0018187589 */ /* 0x000e6600000e0000 */
[----:B-----5:R-:W-:Y:S01]  /*0670*/  DMUL R34, R34, R36 ;  /* 0x0000002422227228 */ /* 0x020fe20000000000 */
[----:B------:R-:W-:Y:S04]  /*0680*/  SHFL.IDX PT, R23, R23, R0, 0x1f ;  /* 0x00001f0017177589 */ /* 0x000fe800000e0000 */
[----:B------:R-:W2:Y:S03]  /*0690*/  SHFL.IDX PT, R22, R22, R0, 0x1f ;  /* 0x00001f0016167589 */ /* 0x000ea600000e0000 */
[-C--:B------:R-:W-:Y:S01]  /*06a0*/  DFMA R18, R16, R34.reuse, R18 ;  /* 0x000000221012722b */ /* 0x080fe20000000012 */
[----:B------:R3:W4:Y:S01]  /*06b0*/  SHFL.IDX PT, R37, R37, R0, 0x1f ;  /* 0x00001f0025257589 */ /* 0x00072200000e0000 */
[----:B------:R-:W-:-:S02]  /*06c0*/  DFMA R14, R14, R34, R20 ;  /* 0x000000220e0e722b */ /* 0x000fc40000000014 */
[----:B------:R-:W-:Y:S01]  /*06d0*/  DFMA R10, R10, R34, R12 ;  /* 0x000000220a0a722b */ /* 0x000fe2000000000c */
[----:B------:R3:W3:Y:S01]  /*06e0*/  SHFL.IDX PT, R36, R36, R0, 0x1f ;  /* 0x00001f0024247589 */ /* 0x0006e200000e0000 */
[----:B0-----:R-:W-:Y:S02]  /*06f0*/  DADD R16, R26, -R30 ;  /* 0x000000001a107229 */ /* 0x001fe4000000081e */
[----:B-1----:R-:W-:-:S06]  /*0700*/  DADD R20, R24, -R32 ;  /* 0x0000000018147229 */ /* 0x002fcc0000000820 */
[----:B------:R-:W-:Y:S02]  /*0710*/  DMUL R40, R16, R16 ;  /* 0x0000001010287228 */ /* 0x000fe40000000000 */
[----:B--2---:R-:W-:-:S06]  /*0720*/  DADD R12, R22, -R28 ;  /* 0x00000000160c7229 */ /* 0x004fcc000000081c */
[----:B------:R-:W-:Y:S01]  /*0730*/  DFMA R34, R20, R20, R40 ;  /* 0x000000141422722b */ /* 0x000fe20000000028 */
[----:B------:R-:W-:Y:S02]  /*0740*/  IMAD.MOV.U32 R40, RZ, RZ, 0x0 ;  /* 0x00000000ff287424 */ /* 0x000fe400078e00ff */
[----:B------:R-:W-:-:S05]  /*0750*/  IMAD.MOV.U32 R41, RZ, RZ, 0x3fd80000 ;  /* 0x3fd80000ff297424 */ /* 0x000fca00078e00ff */
[----:B------:R-:W-:-:S08]  /*0760*/  DFMA R34, R12, R12, R34 ;  /* 0x0000000c0c22722b */ /* 0x000fd00000000022 */
[----:B------:R-:W-:-:S06]  /*0770*/  DADD R34, R34, UR8 ;  /* 0x0000000822227e29 */ /* 0x000fcc0008000000 */
[----:B------:R-:W0:Y:S02]  /*0780*/  MUFU.RSQ64H R45, R35 ;  /* 0x00000023002d7308 */ /* 0x000e240000001c00 */
[----:B0-----:R-:W-:-:S08]  /*0790*/  DMUL R42, R44, R44 ;  /* 0x0000002c2c2a7228 */ /* 0x001fd00000000000 */
[----:B------:R-:W-:-:S08]  /*07a0*/  DFMA R42, R34, -R42, 1 ;  /* 0x3ff00000222a742b */ /* 0x000fd0000000082a */
[----:B------:R-:W-:Y:S02]  /*07b0*/  DFMA R40, R42, R40, 0.5 ;  /* 0x3fe000002a28742b */ /* 0x000fe40000000028 */
[----:B------:R-:W-:-:S08]  /*07c0*/  DMUL R42, R44, R42 ;  /* 0x0000002a2c2a7228 */ /* 0x000fd00000000000 */
[----:B------:R-:W-:Y:S01]  /*07d0*/  DFMA R40, R40, R42, R44 ;  /* 0x0000002a2828722b */ /* 0x000fe2000000002c */
[----:B------:R-:W-:-:S04]  /*07e0*/  IADD3 R42, PT, PT, R35, -0x100000, RZ ;  /* 0xfff00000232a7810 */ /* 0x000fc80007ffe0ff */
[----:B------:R-:W-:-:S13]  /*07f0*/  ISETP.GE.U32.AND P0, PT, R42, 0x7fe00000, PT ;  /* 0x7fe000002a00780c */ /* 0x000fda0003f06070 */
[----:B---34-:R-:W-:Y:S05]  /*0800*/  @!P0 BRA `(.L_x_5) ;  /* 0x0000000000108947 */ /* 0x018fea0003800000 */
[----:B------:R-:W-:-:S07]  /*0810*/  MOV R40, 0x830 ;  /* 0x0000083000287802 */ /* 0x000fce0000000f00 */
[----:B------:R-:W-:Y:S05]  /*0820*/  CALL.REL.NOINC `($__internal_1_$__cuda_sm20_drsqrt_f64_slowpath_v2) ;  /* 0x0000005000b87944 */ /* 0x000fea0003c00000 */
[----:B------:R-:W-:Y:S02]  /*0830*/  IMAD.MOV.U32 R40, RZ, RZ, R35 ;  /* 0x000000ffff287224 */ /* 0x000fe400078e0023 */
[----:B------:R-:W-:-:S07]  /*0840*/  IMAD.MOV.U32 R41, RZ, RZ, R34 ;  /* 0x000000ffff297224 */ /* 0x000fce00078e0022 */
.L_x_5:
[----:B------:R-:W-:Y:S05]  /*0850*/  BSYNC.RECONVERGENT B1 ;  /* 0x0000000000017941 */ /* 0x000fea0003800200 */
.L_x_4:
        /* <DEDUP_REMOVED lines=10> */
[----:B------:R-:W-:Y:S01]  /*0900*/  DMUL R34, R36, R34 ;  /* 0x0000002224227228 */ /* 0x000fe20000000000 */
        /* <DEDUP_REMOVED lines=29> */
.L_x_7:
[----:B------:R-:W-:Y:S05]  /*0ae0*/  BSYNC.RECONVERGENT B1 ;  /* 0x0000000000017941 */ /* 0x000fea0003800200 */
.L_x_6:
        /* <DEDUP_REMOVED lines=40> */
.L_x_9:
[----:B------:R-:W-:Y:S05]  /*0d70*/  BSYNC.RECONVERGENT B1 ;  /* 0x0000000000017941 */ /* 0x000fea0003800200 */
.L_x_8:
        /* <DEDUP_REMOVED lines=40> */
.L_x_11:
[----:B------:R-:W-:Y:S05]  /*1000*/  BSYNC.RECONVERGENT B1 ;  /* 0x0000000000017941 */ /* 0x000fea0003800200 */
.L_x_10:
        /* <DEDUP_REMOVED lines=40> */
.L_x_13:
[----:B------:R-:W-:Y:S05]  /*1290*/  BSYNC.RECONVERGENT B1 ;  /* 0x0000000000017941 */ /* 0x000fea0003800200 */
.L_x_12:
        /* <DEDUP_REMOVED lines=40> */
.L_x_15:
[----:B------:R-:W-:Y:S05]  /*1520*/  BSYNC.RECONVERGENT B1 ;  /* 0x0000000000017941 */ /* 0x000fea0003800200 */
.L_x_14:
        /* <DEDUP_REMOVED lines=40> */
.L_x_17:
[----:B------:R-:W-:Y:S05]  /*17b0*/  BSYNC.RECONVERGENT B1 ;  /* 0x0000000000017941 */ /* 0x000fea0003800200 */
.L_x_16:
        /* <DEDUP_REMOVED lines=40> */
.L_x_19:
[----:B------:R-:W-:Y:S05]  /*1a40*/  BSYNC.RECONVERGENT B1 ;  /* 0x0000000000017941 */ /* 0x000fea0003800200 */
.L_x_18:
        /* <DEDUP_REMOVED lines=40> */
.L_x_21:
[----:B------:R-:W-:Y:S05]  /*1cd0*/  BSYNC.RECONVERGENT B1 ;  /* 0x0000000000017941 */ /* 0x000fea0003800200 */
.L_x_20:
        /* <DEDUP_REMOVED lines=40> */
.L_x_23:
[----:B------:R-:W-:Y:S05]  /*1f60*/  BSYNC.RECONVERGENT B1 ;  /* 0x0000000000017941 */ /* 0x000fea0003800200 */
.L_x_22:
        /* <DEDUP_REMOVED lines=40> */
.L_x_25:
[----:B------:R-:W-:Y:S05]  /*21f0*/  BSYNC.RECONVERGENT B1 ;  /* 0x0000000000017941 */ /* 0x000fea0003800200 */
.L_x_24:
        /* <DEDUP_REMOVED lines=40> */
.L_x_27:
[----:B------:R-:W-:Y:S05]  /*2480*/  BSYNC.RECONVERGENT B1 ;  /* 0x0000000000017941 */ /* 0x000fea0003800200 */
.L_x_26:
        /* <DEDUP_REMOVED lines=40> */
.L_x_29:
[----:B------:R-:W-:Y:S05]  /*2710*/  BSYNC.RECONVERGENT B1 ;  /* 0x0000000000017941 */ /* 0x000fea0003800200 */
.L_x_28:
        /* <DEDUP_REMOVED lines=40> */
.L_x_31:
[----:B------:R-:W-:Y:S05]  /*29a0*/  BSYNC.RECONVERGENT B1 ;  /* 0x0000000000017941 */ /* 0x000fea0003800200 */
.L_x_30:
        /* <DEDUP_REMOVED lines=40> */
.L_x_33:
[----:B------:R-:W-:Y:S05]  /*2c30*/  BSYNC.RECONVERGENT B1 ;  /* 0x0000000000017941 */ /* 0x000fea0003800200 */
.L_x_32:
        /* <DEDUP_REMOVED lines=40> */
.L_x_35:
[----:B------:R-:W-:Y:S05]  /*2ec0*/  BSYNC.RECONVERGENT B1 ;  /* 0x0000000000017941 */ /* 0x000fea0003800200 */
.L_x_34:
        /* <DEDUP_REMOVED lines=40> */
.L_x_37:
[----:B------:R-:W-:Y:S05]  /*3150*/  BSYNC.RECONVERGENT B1 ;  /* 0x0000000000017941 */ /* 0x000fea0003800200 */
.L_x_36:
        /* <DEDUP_REMOVED lines=40> */
.L_x_39:
[----:B------:R-:W-:Y:S05]  /*33e0*/  BSYNC.RECONVERGENT B1 ;  /* 0x0000000000017941 */ /* 0x000fea0003800200 */
.L_x_38:
        /* <DEDUP_REMOVED lines=40> */
.L_x_41:
[----:B------:R-:W-:Y:S05]  /*3670*/  BSYNC.RECONVERGENT B1 ;  /* 0x0000000000017941 */ /* 0x000fea0003800200 */
.L_x_40:
        /* <DEDUP_REMOVED lines=40> */
.L_x_43:
[----:B------:R-:W-:Y:S05]  /*3900*/  BSYNC.RECONVERGENT B1 ;  /* 0x0000000000017941 */ /* 0x000fea0003800200 */
.L_x_42:
        /* <DEDUP_REMOVED lines=40> */
.L_x_45:
[----:B------:R-:W-:Y:S05]  /*3b90*/  BSYNC.RECONVERGENT B1 ;  /* 0x0000000000017941 */ /* 0x000fea0003800200 */
.L_x_44:
        /* <DEDUP_REMOVED lines=40> */
.L_x_47:
[----:B------:R-:W-:Y:S05]  /*3e20*/  BSYNC.RECONVERGENT B1 ;  /* 0x0000000000017941 */ /* 0x000fea0003800200 */
.L_x_46:
        /* <DEDUP_REMOVED lines=40> */
.L_x_49:
[----:B------:R-:W-:Y:S05]  /*40b0*/  BSYNC.RECONVERGENT B1 ;  /* 0x0000000000017941 */ /* 0x000fea0003800200 */
.L_x_48:
        /* <DEDUP_REMOVED lines=40> */
.L_x_51:
[----:B------:R-:W-:Y:S05]  /*4340*/  BSYNC.RECONVERGENT B1 ;  /* 0x0000000000017941 */ /* 0x000fea0003800200 */
.L_x_50:
        /* <DEDUP_REMOVED lines=40> */
.L_x_53:
[----:B------:R-:W-:Y:S05]  /*45d0*/  BSYNC.RECONVERGENT B1 ;  /* 0x0000000000017941 */ /* 0x000fea0003800200 */
.L_x_52:
        /* <DEDUP_REMOVED lines=40> */
.L_x_55:
[----:B------:R-:W-:Y:S05]  /*4860*/  BSYNC.RECONVERGENT B1 ;  /* 0x0000000000017941 */ /* 0x000fea0003800200 */
.L_x_54:
        /* <DEDUP_REMOVED lines=40> */
.L_x_57:
[----:B------:R-:W-:Y:S05]  /*4af0*/  BSYNC.RECONVERGENT B1 ;  /* 0x0000000000017941 */ /* 0x000fea0003800200 */
.L_x_56:
        /* <DEDUP_REMOVED lines=40> */
.L_x_59:
[----:B------:R-:W-:Y:S05]  /*4d80*/  BSYNC.RECONVERGENT B1 ;  /* 0x0000000000017941 */ /* 0x000fea0003800200 */
.L_x_58:
        /* <DEDUP_REMOVED lines=40> */
.L_x_61:
[----:B------:R-:W-:Y:S05]  /*5010*/  BSYNC.RECONVERGENT B1 ;  /* 0x0000000000017941 */ /* 0x000fea0003800200 */
.L_x_60:
        /* <DEDUP_REMOVED lines=40> */
.L_x_63:
[----:B------:R-:W-:Y:S05]  /*52a0*/  BSYNC.RECONVERGENT B1 ;  /* 0x0000000000017941 */ /* 0x000fea0003800200 */
.L_x_62:
[-C--:B------:R-:W-:Y:S01]  /*52b0*/  DMUL R34, R42, R42.reuse ;  /* 0x0000002a2a227228 */ /* 0x080fe20000000000 */
[----:B------:R-:W-:Y:S01]  /*52c0*/  SHFL.IDX PT, R23, R23, R0, 0x1f ;  /* 0x00001f0017177589 */ /* 0x000fe200000e0000 */
[----:B------:R-:W-:Y:S01]  /*52d0*/  UMOV UR8, 0xa0b5ed8d ;  /* 0xa0b5ed8d00087882 */ /* 0x000fe20000000000 */
[----:B------:R-:W-:Y:S01]  /*52e0*/  UMOV UR9, 0x3eb0c6f7 ;  /* 0x3eb0c6f700097882 */ /* 0x000fe20000000000 */
[----:B------:R-:W-:Y:S01]  /*52f0*/  MOV R40, RZ ;  /* 0x000000ff00287202 */ /* 0x000fe20000000f00 */
[----:B------:R-:W0:Y:S01]  /*5300*/  SHFL.IDX PT, R22, R22, R0, 0x1f ;  /* 0x00001f0016167589 */ /* 0x000e2200000e0000 */
[----:B------:R-:W-:Y:S02]  /*5310*/  BSSY.RECONVERGENT B1, `(.L_x_64) ;  /* 0x0000022000017945 */ /* 0x000fe40003800200 */
[----:B------:R-:W-:Y:S02]  /*5320*/  DMUL R42, R34, R42 ;  /* 0x0000002a222a7228 */ /* 0x000fe40000000000 */
[----:B------:R-:W-:Y:S04]  /*5330*/  SHFL.IDX PT, R35, R27, R0, 0x1f ;  /* 0x00001f001b237589 */ /* 0x000fe800000e0000 */
[----:B------:R-:W1:Y:S02]  /*5340*/  SHFL.IDX PT, R34, R26, R0, 0x1f ;  /* 0x00001f001a227589 */ /* 0x000e6400000e0000 */
[----:B------:R-:W-:-:S02]  /*5350*/  DMUL R42, R36, R42 ;  /* 0x0000002a242a7228 */ /* 0x000fc40000000000 */
[----:B------:R-:W-:Y:S04]  /*5360*/  SHFL.IDX PT, R27, R25, R0, 0x1f ;  /* 0x00001f00191b7589 */ /* 0x000fe800000e0000 */
[----:B------:R1:W2:Y:S02]  /*5370*/  SHFL.IDX PT, R26, R24, R0, 0x1f ;  /* 0x00001f00181a7589 */ /* 0x0002a400000e0000 */
[-C--:B------:R-:W-:Y:S02]  /*5380*/  DFMA R20, R14, R42.reuse, R20 ;  /* 0x0000002a0e14722b */ /* 0x080fe40000000014 */
[-C--:B------:R-:W-:Y:S02]  /*5390*/  DFMA R16, R18, R42.reuse, R16 ;  /* 0x0000002a1210722b */ /* 0x080fe40000000010 */
[----:B------:R-:W-:-:S02]  /*53a0*/  DFMA R12, R10, R42, R12 ;  /* 0x0000002a0a0c722b */ /* 0x000fc4000000000c */
[----:B0-----:R-:W-:Y:S01]  /*53b0*/  DADD R22, R22, -R28 ;  /* 0x0000000016167229 */ /* 0x001fe2000000081c */
[----:B------:R0:W3:Y:S04]  /*53c0*/  SHFL.IDX PT, R11, R37, R0, 0x1f ;  /* 0x00001f00250b7589 */ /* 0x0000e800000e0000 */
[----:B------:R0:W4:Y:S01]  /*53d0*/  SHFL.IDX PT, R10, R36, R0, 0x1f ;  /* 0x00001f00240a7589 */ /* 0x00012200000e0000 */
[----:B-1----:R-:W-:Y:S02]  /*53e0*/  DADD R24, R34, -R30 ;  /* 0x0000000022187229 */ /* 0x002fe4000000081e */
[----:B--2---:R-:W-:-:S06]  /*53f0*/  DADD R26, R26, -R32 ;  /* 0x000000001a1a7229 */ /* 0x004fcc0000000820 */
[----:B------:R-:W-:-:S08]  /*5400*/  DMUL R34, R24, R24 ;  /* 0x0000001818227228 */ /* 0x000fd00000000000 */
[----:B------:R-:W-:-:S08]  /*5410*/  DFMA R34, R26, R26, R34 ;  /* 0x0000001a1a22722b */ /* 0x000fd00000000022 */
[----:B------:R-:W-:-:S08]  /*5420*/  DFMA R34, R22, R22, R34 ;  /* 0x000000161622722b */ /* 0x000fd00000000022 */
[----:B------:R-:W-:-:S06]  /*5430*/  DADD R34, R34, UR8 ;  /* 0x0000000822227e29 */ /* 0x000fcc0008000000 */
[----:B------:R-:W1:Y:S04]  /*5440*/  MUFU.RSQ64H R41, R35 ;  /* 0x0000002300297308 */ /* 0x000e680000001c00 */
[----:B------:R-:W-:-:S04]  /*5450*/  IADD3 R42, PT, PT, R35, -0x100000, RZ ;  /* 0xfff00000232a7810 */ /* 0x000fc80007ffe0ff */
[----:B------:R-:W-:Y:S01]  /*5460*/  ISETP.GE.U32.AND P0, PT, R42, 0x7fe00000, PT ;  /* 0x7fe000002a00780c */ /* 0x000fe20003f06070 */
[----:B-1----:R-:W-:-:S08]  /*5470*/  DMUL R14, R40, R40 ;  /* 0x00000028280e7228 */ /* 0x002fd00000000000 */
[----:B------:R-:W-:Y:S01]  /*5480*/  DFMA R18, R34, -R14, 1 ;  /* 0x3ff000002212742b */ /* 0x000fe2000000080e */
[----:B------:R-:W-:Y:S02]  /*5490*/  IMAD.MOV.U32 R14, RZ, RZ, 0x0 ;  /* 0x00000000ff0e7424 */ /* 0x000fe400078e00ff */
[----:B------:R-:W-:-:S06]  /*54a0*/  IMAD.MOV.U32 R15, RZ, RZ, 0x3fd80000 ;  /* 0x3fd80000ff0f7424 */ /* 0x000fcc00078e00ff */
[----:B------:R-:W-:Y:S02]  /*54b0*/  DFMA R14, R18, R14, 0.5 ;  /* 0x3fe00000120e742b */ /* 0x000fe4000000000e */
[----:B------:R-:W-:-:S08]  /*54c0*/  DMUL R18, R40, R18 ;  /* 0x0000001228127228 */ /* 0x000fd00000000000 */
[----:B------:R-:W-:Y:S01]  /*54d0*/  DFMA R14, R14, R18, R40 ;  /* 0x000000120e0e722b */ /* 0x000fe20000000028 */
[----:B0--34-:R-:W-:Y:S10]  /*54e0*/  @!P0 BRA `(.L_x_65) ;  /* 0x0000000000108947 */ /* 0x019ff40003800000 */
[----:B------:R-:W-:-:S07]  /*54f0*/  MOV R40, 0x5510 ;  /* 0x0000551000287802 */ /* 0x000fce0000000f00 */
[----:B------:R-:W-:Y:S05]  /*5500*/  CALL.REL.NOINC `($__internal_1_$__cuda_sm20_drsqrt_f64_slowpath_v2) ;  /* 0x0000000400807944 */ /* 0x000fea0003c00000 */
[----:B------:R-:W-:Y:S02]  /*5510*/  IMAD.MOV.U32 R14, RZ, RZ, R35 ;  /* 0x000000ffff0e7224 */ /* 0x000fe400078e0023 */
[----:B------:R-:W-:-:S07]  /*5520*/  IMAD.MOV.U32 R15, RZ, RZ, R34 ;  /* 0x000000ffff0f7224 */ /* 0x000fce00078e0022 */
.L_x_65:
[----:B------:R-:W-:Y:S05]  /*5530*/  BSYNC.RECONVERGENT B1 ;  /* 0x0000000000017941 */ /* 0x000fea0003800200 */
.L_x_64:
[-C--:B------:R-:W-:Y:S01]  /*5540*/  DMUL R18, R14, R14.reuse ;  /* 0x0000000e0e127228 */ /* 0x080fe20000000000 */
[----:B------:R-:W-:Y:S01]  /*5550*/  UIADD3 UR4, UPT, UPT, UR4, 0x20, URZ ;  /* 0x0000002004047890 */ /* 0x000fe2000fffe0ff */
[----:B------:R-:W-:Y:S02]  /*5560*/  IADD3 R9, P0, PT, R9, 0x100, RZ ;  /* 0x0000010009097810 */ /* 0x000fe40007f1e0ff */
[----:B------:R-:W-:Y:S01]  /*5570*/  IADD3 R7, P1, PT, R7, 0x100, RZ ;  /* 0x0000010007077810 */ /* 0x000fe20007f3e0ff */
[----:B------:R-:W-:Y:S01]  /*5580*/  UISETP.GE.AND UP0, UPT, UR4, UR5, UPT ;  /* 0x000000050400728c */ /* 0x000fe2000bf06270 */
[----:B------:R-:W-:Y:S01]  /*5590*/  IADD3 R3, P3, PT, R3, 0x100, RZ ;  /* 0x0000010003037810 */ /* 0x000fe20007f7e0ff */
[----:B------:R-:W-:Y:S01]  /*55a0*/  IMAD.X R8, RZ, RZ, R8, P0 ;  /* 0x000000ffff087224 */ /* 0x000fe200000e0608 */
[----:B------:R-:W-:Y:S01]  /*55b0*/  DMUL R18, R18, R14 ;  /* 0x0000000e12127228 */ /* 0x000fe20000000000 */
[----:B------:R-:W-:Y:S01]  /*55c0*/  IADD3 R5, P2, PT, R5, 0x100, RZ ;  /* 0x0000010005057810 */ /* 0x000fe20007f5e0ff */
[----:B------:R-:W-:Y:S01]  /*55d0*/  IMAD.X R6, RZ, RZ, R6, P1 ;  /* 0x000000ffff067224 */ /* 0x000fe200008e0606 */
[----:B------:R-:W-:Y:S01]  /*55e0*/  IADD3 R38, PT, PT, R38, 0x20, RZ ;  /* 0x0000002026267810 */ /* 0x000fe20007ffe0ff */
[----:B------:R-:W-:Y:S01]  /*55f0*/  IMAD.X R2, RZ, RZ, R2, P3 ;  /* 0x000000ffff027224 */ /* 0x000fe200018e0602 */
[----:B------:R-:W-:-:S03]  /*5600*/  IADD3.X R4, PT, PT, RZ, R4, RZ, P2, !PT ;  /* 0x00000004ff047210 */ /* 0x000fc600017fe4ff */
[----:B------:R-:W-:-:S08]  /*5610*/  DMUL R10, R10, R18 ;  /* 0x000000120a0a7228 */ /* 0x000fd00000000000 */
[-C--:B------:R-:W-:Y:S02]  /*5620*/  DFMA R18, R26, R10.reuse, R20 ;  /* 0x0000000a1a12722b */ /* 0x080fe40000000014 */
[-C--:B------:R-:W-:Y:S02]  /*5630*/  DFMA R20, R24, R10.reuse, R16 ;  /* 0x0000000a1814722b */ /* 0x080fe40000000010 */
[----:B------:R-:W-:Y:S01]  /*5640*/  DFMA R12, R22, R10, R12 ;  /* 0x0000000a160c722b */ /* 0x000fe2000000000c */
[----:B------:R-:W-:Y:S10]  /*5650*/  BRA.U !UP0, `(.L_x_66) ;  /* 0xffffffad082c7547 */ /* 0x000ff4000b83ffff */
.L_x_1:
[----:B------:R-:W-:-:S13]  /*5660*/  ISETP.GE.AND P0, PT, R39, UR5, PT ;  /* 0x0000000527007c0c */ /* 0x000fda000bf06270 */
[----:B------:R-:W-:Y:S05]  /*5670*/  @P0 EXIT ;  /* 0x000000000000094d */ /* 0x000fea0003800000 */
[----:B------:R-:W0:Y:S02]  /*5680*/  LDC.64 R2, c[0x0][0x398] ;  /* 0x0000e600ff027b82 */ /* 0x000e240000000a00 */
[----:B0-----:R-:W-:-:S06]  /*5690*/  IMAD.WIDE R2, R39, 0x8, R2 ;  /* 0x0000000827027825 */ /* 0x001fcc00078e0202 */
[----:B------:R-:W2:Y:S01]  /*56a0*/  LDG.E.64 R2, desc[UR6][R2.64] ;  /* 0x0000000602027981 */ /* 0x000ea2000c1e1b00 */
[----:B------:R-:W-:Y:S01]  /*56b0*/  BSSY.RECONVERGENT B0, `(.L_x_67) ;  /* 0x000000e000007945 */ /* 0x000fe20003800200 */
[----:B--2---:R-:W0:Y:S01]  /*56c0*/  MUFU.RCP64H R5, R3 ;  /* 0x0000000300057308 */ /* 0x004e220000001800 */
[----:B------:R-:W-:-:S05]  /*56d0*/  VIADD R4, R3, 0x300402 ;  /* 0x0030040203047836 */ /* 0x000fca0000000000 */
[----:B------:R-:W-:Y:S01]  /*56e0*/  FSETP.GEU.AND P0, PT, |R4|, 5.8789094863358348022e-39, PT ;  /* 0x004004020400780b */ /* 0x000fe20003f0e200 */
[----:B0-----:R-:W-:-:S08]  /*56f0*/  DFMA R6, -R2, R4, 1 ;  /* 0x3ff000000206742b */ /* 0x001fd00000000104 */
[----:B------:R-:W-:-:S08]  /*5700*/  DFMA R6, R6, R6, R6 ;  /* 0x000000060606722b */ /* 0x000fd00000000006 */
[----:B------:R-:W-:-:S08]  /*5710*/  DFMA R6, R4, R6, R4 ;  /* 0x000000060406722b */ /* 0x000fd00000000004 */
[----:B------:R-:W-:-:S08]  /*5720*/  DFMA R8, -R2, R6, 1 ;  /* 0x3ff000000208742b */ /* 0x000fd00000000106 */
[----:B------:R-:W-:Y:S01]  /*5730*/  DFMA R6, R6, R8, R6 ;  /* 0x000000080606722b */ /* 0x000fe20000000006 */
[----:B------:R-:W-:Y:S10]  /*5740*/  @P0 BRA `(.L_x_68) ;  /* 0x0000000000100947 */ /* 0x000ff40003800000 */
[----:B------:R-:W-:-:S04]  /*5750*/  LOP3.LUT R0, R3, 0x7fffffff, RZ, 0xc0, !PT ;  /* 0x7fffffff03007812 */ /* 0x000fc800078ec0ff */
[----:B------:R-:W-:Y:S02]  /*5760*/  IADD3 R6, PT, PT, R0, -0x100000, RZ ;  /* 0xfff0000000067810 */ /* 0x000fe40007ffe0ff */
[----:B------:R-:W-:-:S07]  /*5770*/  MOV R0, 0x5790 ;  /* 0x0000579000007802 */ /* 0x000fce0000000f00 */
[----:B-----5:R-:W-:Y:S05]  /*5780*/  CALL.REL.NOINC `($__internal_0_$__cuda_sm20_dblrcp_rn_slowpath_v3) ;  /* 0x0000000000387944 */ /* 0x020fea0003c00000 */
.L_x_68:
[----:B------:R-:W-:Y:S05]  /*5790*/  BSYNC.RECONVERGENT B0 ;  /* 0x0000000000007941 */ /* 0x000fea0003800200 */
.L_x_67:
[----:B------:R-:W0:Y:S01]  /*57a0*/  LDC.64 R2, c[0x0][0x3a0] ;  /* 0x0000e800ff027b82 */ /* 0x000e220000000a00 */
[C---:B------:R-:W-:Y:S02]  /*57b0*/  DMUL R18, R6.reuse, R18 ;  /* 0x0000001206127228 */ /* 0x040fe40000000000 */
[C---:B------:R-:W-:Y:S02]  /*57c0*/  DMUL R20, R6.reuse, R20 ;  /* 0x0000001406147228 */ /* 0x040fe40000000000 */
[----:B------:R-:W-:-:S03]  /*57d0*/  DMUL R6, R6, R12 ;  /* 0x0000000c06067228 */ /* 0x000fc60000000000 */
[----:B------:R-:W1:Y:S08]  /*57e0*/  LDC.64 R4, c[0x0][0x3a8] ;  /* 0x0000ea00ff047b82 */ /* 0x000e700000000a00 */
[----:B------:R-:W2:Y:S01]  /*57f0*/  LDC.64 R8, c[0x0][0x3b0] ;  /* 0x0000ec00ff087b82 */ /* 0x000ea20000000a00 */
[----:B0-----:R-:W-:-:S05]  /*5800*/  IMAD.WIDE R2, R39, 0x8, R2 ;  /* 0x0000000827027825 */ /* 0x001fca00078e0202 */
[----:B------:R-:W-:Y:S01]  /*5810*/  STG.E.64 desc[UR6][R2.64], R18 ;  /* 0x0000001202007986 */ /* 0x000fe2000c101b06 */
[----:B-1----:R-:W-:-:S05]  /*5820*/  IMAD.WIDE R4, R39, 0x8, R4 ;  /* 0x0000000827047825 */ /* 0x002fca00078e0204 */
[----:B------:R-:W-:Y:S01]  /*5830*/  STG.E.64 desc[UR6][R4.64], R20 ;  /* 0x0000001404007986 */ /* 0x000fe2000c101b06 */
[----:B--2---:R-:W-:-:S05]  /*5840*/  IMAD.WIDE R8, R39, 0x8, R8 ;  /* 0x0000000827087825 */ /* 0x004fca00078e0208 */
[----:B------:R-:W-:Y:S01]  /*5850*/  STG.E.64 desc[UR6][R8.64], R6 ;  /* 0x0000000608007986 */ /* 0x000fe2000c101b06 */
[----:B------:R-:W-:Y:S05]  /*5860*/  EXIT ;  /* 0x000000000000794d */ /* 0x000fea0003800000 */
        .weak           $__internal_0_$__cuda_sm20_dblrcp_rn_slowpath_v3
        .type           $__internal_0_$__cuda_sm20_dblrcp_rn_slowpath_v3,@function
        .size           $__internal_0_$__cuda_sm20_dblrcp_rn_slowpath_v3,($__internal_1_$__cuda_sm20_drsqrt_f64_slowpath_v2 - $__internal_0_$__cuda_sm20_dblrcp_rn_slowpath_v3)
$__internal_0_$__cuda_sm20_dblrcp_rn_slowpath_v3:
[----:B------:R-:W-:Y:S01]  /*5870*/  DSETP.GTU.AND P0, PT, |R2|, +INF , PT ;  /* 0x7ff000000200742a */ /* 0x000fe20003f0c200 */
[----:B------:R-:W-:-:S13]  /*5880*/  BSSY.RECONVERGENT B1, `(.L_x_69) ;  /* 0x0000023000017945 */ /* 0x000fda0003800200 */
[----:B------:R-:W-:Y:S05]  /*5890*/  @P0 BRA `(.L_x_70) ;  /* 0x00000000007c0947 */ /* 0x000fea0003800000 */
[----:B------:R-:W-:-:S05]  /*58a0*/  LOP3.LUT R7, R3, 0x7fffffff, RZ, 0xc0, !PT ;  /* 0x7fffffff03077812 */ /* 0x000fca00078ec0ff */
[----:B------:R-:W-:-:S05]  /*58b0*/  VIADD R4, R7, 0xffffffff ;  /* 0xffffffff07047836 */ /* 0x000fca0000000000 */
[----:B------:R-:W-:-:S13]  /*58c0*/  ISETP.GE.U32.AND P0, PT, R4, 0x7fefffff, PT ;  /* 0x7fefffff0400780c */ /* 0x000fda0003f06070 */
[----:B------:R-:W-:Y:S01]  /*58d0*/  @P0 LOP3.LUT R5, R3, 0x7ff00000, RZ, 0x3c, !PT ;  /* 0x7ff0000003050812 */ /* 0x000fe200078e3cff */
[----:B------:R-:W-:Y:S01]  /*58e0*/  @P0 IMAD.MOV.U32 R4, RZ, RZ, RZ ;  /* 0x000000ffff040224 */ /* 0x000fe200078e00ff */
[----:B------:R-:W-:Y:S06]  /*58f0*/  @P0 BRA `(.L_x_71) ;  /* 0x00000000006c0947 */ /* 0x000fec0003800000 */
[----:B------:R-:W-:-:S13]  /*5900*/  ISETP.GE.U32.AND P0, PT, R7, 0x1000001, PT ;  /* 0x010000010700780c */ /* 0x000fda0003f06070 */
[----:B------:R-:W-:Y:S05]  /*5910*/  @!P0 BRA `(.L_x_72) ;  /* 0x0000000000348947 */ /* 0x000fea0003800000 */
[----:B------:R-:W-:Y:S01]  /*5920*/  IADD3 R5, PT, PT, R3, -0x3fe00000, RZ ;  /* 0xc020000003057810 */ /* 0x000fe20007ffe0ff */
[----:B------:R-:W-:-:S03]  /*5930*/  IMAD.MOV.U32 R4, RZ, RZ, R2 ;  /* 0x000000ffff047224 */ /* 0x000fc600078e0002 */
[----:B------:R-:W0:Y:S03]  /*5940*/  MUFU.RCP64H R7, R5 ;  /* 0x0000000500077308 */ /* 0x000e260000001800 */
[----:B0-----:R-:W-:-:S08]  /*5950*/  DFMA R8, -R4, R6, 1 ;  /* 0x3ff000000408742b */ /* 0x001fd00000000106 */
[----:B------:R-:W-:-:S08]  /*5960*/  DFMA R8, R8, R8, R8 ;  /* 0x000000080808722b */ /* 0x000fd00000000008 */
[----:B------:R-:W-:-:S08]  /*5970*/  DFMA R8, R6, R8, R6 ;  /* 0x000000080608722b */ /* 0x000fd00000000006 */
[----:B------:R-:W-:-:S08]  /*5980*/  DFMA R6, -R4, R8, 1 ;  /* 0x3ff000000406742b */ /* 0x000fd00000000108 */
[----:B------:R-:W-:-:S08]  /*5990*/  DFMA R6, R8, R6, R8 ;  /* 0x000000060806722b */ /* 0x000fd00000000008 */
[----:B------:R-:W-:-:S08]  /*59a0*/  DMUL R6, R6, 2.2250738585072013831e-308 ;  /* 0x0010000006067828 */ /* 0x000fd00000000000 */
[----:B------:R-:W-:-:S08]  /*59b0*/  DFMA R2, -R2, R6, 1 ;  /* 0x3ff000000202742b */ /* 0x000fd00000000106 */
[----:B------:R-:W-:-:S08]  /*59c0*/  DFMA R2, R2, R2, R2 ;  /* 0x000000020202722b */ /* 0x000fd00000000002 */
[----:B------:R-:W-:Y:S01]  /*59d0*/  DFMA R4, R6, R2, R6 ;  /* 0x000000020604722b */ /* 0x000fe20000000006 */
[----:B------:R-:W-:Y:S10]  /*59e0*/  BRA `(.L_x_71) ;  /* 0x0000000000307947 */ /* 0x000ff40003800000 */
.L_x_72:
[----:B------:R-:W-:Y:S01]  /*59f0*/  DMUL R2, R2, 8.11296384146066816958e+31 ;  /* 0x4690000002027828 */ /* 0x000fe20000000000 */
[----:B------:R-:W-:-:S05]  /*5a00*/  IMAD.MOV.U32 R4, RZ, RZ, R6 ;  /* 0x000000ffff047224 */ /* 0x000fca00078e0006 */
[----:B------:R-:W0:Y:S02]  /*5a10*/  MUFU.RCP64H R5, R3 ;  /* 0x0000000300057308 */ /* 0x000e240000001800 */
[----:B0-----:R-:W-:-:S08]  /*5a20*/  DFMA R6, -R2, R4, 1 ;  /* 0x3ff000000206742b */ /* 0x001fd00000000104 */
[----:B------:R-:W-:-:S08]  /*5a30*/  DFMA R6, R6, R6, R6 ;  /* 0x000000060606722b */ /* 0x000fd00000000006 */
[----:B------:R-:W-:-:S08]  /*5a40*/  DFMA R6, R4, R6, R4 ;  /* 0x000000060406722b */ /* 0x000fd00000000004 */
[----:B------:R-:W-:-:S08]  /*5a50*/  DFMA R4, -R2, R6, 1 ;  /* 0x3ff000000204742b */ /* 0x000fd00000000106 */
[----:B------:R-:W-:-:S08]  /*5a60*/  DFMA R4, R6, R4, R6 ;  /* 0x000000040604722b */ /* 0x000fd00000000006 */
[----:B------:R-:W-:Y:S01]  /*5a70*/  DMUL R4, R4, 8.11296384146066816958e+31 ;  /* 0x4690000004047828 */ /* 0x000fe20000000000 */
[----:B------:R-:W-:Y:S10]  /*5a80*/  BRA `(.L_x_71) ;  /* 0x0000000000087947 */ /* 0x000ff40003800000 */
.L_x_70:
[----:B------:R-:W-:Y:S02]  /*5a90*/  LOP3.LUT R5, R3, 0x80000, RZ, 0xfc, !PT ;  /* 0x0008000003057812 */ /* 0x000fe400078efcff */
[----:B------:R-:W-:-:S07]  /*5aa0*/  MOV R4, R2 ;  /* 0x0000000200047202 */ /* 0x000fce0000000f00 */
.L_x_71:
[----:B------:R-:W-:Y:S05]  /*5ab0*/  BSYNC.RECONVERGENT B1 ;  /* 0x0000000000017941 */ /* 0x000fea0003800200 */
.L_x_69:
[----:B------:R-:W-:Y:S01]  /*5ac0*/  MOV R2, R0 ;  /* 0x0000000000027202 */ /* 0x000fe20000000f00 */
[----:B------:R-:W-:Y:S02]  /*5ad0*/  IMAD.MOV.U32 R3, RZ, RZ, 0x0 ;  /* 0x00000000ff037424 */ /* 0x000fe400078e00ff */
[----:B------:R-:W-:Y:S02]  /*5ae0*/  IMAD.MOV.U32 R6, RZ, RZ, R4 ;  /* 0x000000ffff067224 */ /* 0x000fe400078e0004 */
[----:B------:R-:W-:Y:S01]  /*5af0*/  IMAD.MOV.U32 R7, RZ, RZ, R5 ;  /* 0x000000ffff077224 */ /* 0x000fe200078e0005 */
[----:B------:R-:W-:Y:S06]  /*5b00*/  RET.REL.NODEC R2 `(_Z26compute_accels_kernel_warpPKdS0_S0_S0_PdS1_S1_i) ;  /* 0xffffffa4023c7950 */ /* 0x000fec0003c3ffff */
        .weak           $__internal_1_$__cuda_sm20_drsqrt_f64_slowpath_v2
        .type           $__internal_1_$__cuda_sm20_drsqrt_f64_slowpath_v2,@function
        .size           $__internal_1_$__cuda_sm20_drsqrt_f64_slowpath_v2,(.L_x_80 - $__internal_1_$__cuda_sm20_drsqrt_f64_slowpath_v2)
$__internal_1_$__cuda_sm20_drsqrt_f64_slowpath_v2:
[----:B------:R-:W-:Y:S01]  /*5b10*/  DSETP.NEU.AND P0, PT, R34, RZ, PT ;  /* 0x000000ff2200722a */ /* 0x000fe20003f0d000 */
[----:B------:R-:W-:Y:S01]  /*5b20*/  BSSY.RECONVERGENT B0, `(.L_x_73) ;  /* 0x000001c000007945 */ /* 0x000fe20003800200 */
[----:B------:R-:W-:-:S12]  /*5b30*/  LOP3.LUT R41, R35, 0x80000000, RZ, 0xc0, !PT ;  /* 0x8000000023297812 */ /* 0x000fd800078ec0ff */
[----:B------:R-:W-:Y:S05]  /*5b40*/  @!P0 BRA `(.L_x_74) ;  /* 0x00000000005c8947 */ /* 0x000fea0003800000 */
[----:B------:R-:W-:-:S14]  /*5b50*/  DSETP.GTU.AND P0, PT, |R34|, +INF , PT ;  /* 0x7ff000002200742a */ /* 0x000fdc0003f0c200 */
[----:B------:R-:W-:Y:S05]  /*5b60*/  @P0 BRA `(.L_x_75) ;  /* 0x00000000004c0947 */ /* 0x000fea0003800000 */
[----:B------:R-:W-:-:S13]  /*5b70*/  ISETP.NE.AND P0, PT, R41, RZ, PT ;  /* 0x000000ff2900720c */ /* 0x000fda0003f05270 */
[----:B------:R-:W-:Y:S01]  /*5b80*/  @P0 IMAD.MOV.U32 R42, RZ, RZ, 0x0 ;  /* 0x00000000ff2a0424 */ /* 0x000fe200078e00ff */
[----:B------:R-:W-:Y:S01]  /*5b90*/  @P0 MOV R43, 0xfff80000 ;  /* 0xfff80000002b0802 */ /* 0x000fe20000000f00 */
[----:B------:R-:W-:Y:S06]  /*5ba0*/  @P0 BRA `(.L_x_76) ;  /* 0x00000000004c0947 */ /* 0x000fec0003800000 */
[----:B------:R-:W-:-:S14]  /*5bb0*/  DSETP.NEU.AND P0, PT, |R34|, +INF , PT ;  /* 0x7ff000002200742a */ /* 0x000fdc0003f0d200 */
[----:B------:R-:W-:Y:S01]  /*5bc0*/  @!P0 CS2R R42, SRZ ;  /* 0x00000000002a8805 */ /* 0x000fe2000001ff00 */
[----:B------:R-:W-:Y:S06]  /*5bd0*/  @!P0 BRA `(.L_x_76) ;  /* 0x0000000000408947 */ /* 0x000fec0003800000 */
[----:B------:R-:W-:Y:S01]  /*5be0*/  DMUL R34, R34, 1.80143985094819840000e+16 ;  /* 0x4350000022227828 */ /* 0x000fe20000000000 */
[----:B------:R-:W-:-:S05]  /*5bf0*/  IMAD.MOV.U32 R44, RZ, RZ, RZ ;  /* 0x000000ffff2c7224 */ /* 0x000fca00078e00ff */
[----:B------:R-:W0:Y:S02]  /*5c00*/  MUFU.RSQ64H R45, R35 ;  /* 0x00000023002d7308 */ /* 0x000e240000001c00 */
[----:B0-----:R-:W-:-:S08]  /*5c10*/  DMUL R42, R44, R44 ;  /* 0x0000002c2c2a7228 */ /* 0x001fd00000000000 */
[----:B------:R-:W-:Y:S01]  /*5c20*/  DFMA R42, R34, -R42, 1 ;  /* 0x3ff00000222a742b */ /* 0x000fe2000000082a */
[----:B------:R-:W-:Y:S01]  /*5c30*/  IMAD.MOV.U32 R34, RZ, RZ, 0x0 ;  /* 0x00000000ff227424 */ /* 0x000fe200078e00ff */
[----:B------:R-:W-:-:S06]  /*5c40*/  MOV R35, 0x3fd80000 ;  /* 0x3fd8000000237802 */ /* 0x000fcc0000000f00 */
[----:B------:R-:W-:Y:S02]  /*5c50*/  DFMA R34, R42, R34, 0.5 ;  /* 0x3fe000002a22742b */ /* 0x000fe40000000022 */
[----:B------:R-:W-:-:S08]  /*5c60*/  DMUL R42, R44, R42 ;  /* 0x0000002a2c2a7228 */ /* 0x000fd00000000000 */
[----:B------:R-:W-:-:S08]  /*5c70*/  DFMA R42, R34, R42, R44 ;  /* 0x0000002a222a722b */ /* 0x000fd0000000002c */
[----:B------:R-:W-:Y:S01]  /*5c80*/  DMUL R42, R42, 134217728 ;  /* 0x41a000002a2a7828 */ /* 0x000fe20000000000 */
[----:B------:R-:W-:Y:S10]  /*5c90*/  BRA `(.L_x_76) ;  /* 0x0000000000107947 */ /* 0x000ff40003800000 */
.L_x_75:
[----:B------:R-:W-:Y:S01]  /*5ca0*/  DADD R42, R34, R34 ;  /* 0x00000000222a7229 */ /* 0x000fe20000000022 */
[----:B------:R-:W-:Y:S10]  /*5cb0*/  BRA `(.L_x_76) ;  /* 0x0000000000087947 */ /* 0x000ff40003800000 */
.L_x_74:
[----:B------:R-:W-:Y:S01]  /*5cc0*/  LOP3.LUT R43, R41, 0x7ff00000, RZ, 0xfc, !PT ;  /* 0x7ff00000292b7812 */ /* 0x000fe200078efcff */
[----:B------:R-:W-:-:S07]  /*5cd0*/  IMAD.MOV.U32 R42, RZ, RZ, RZ ;  /* 0x000000ffff2a7224 */ /* 0x000fce00078e00ff */
.L_x_76:
[----:B------:R-:W-:Y:S05]  /*5ce0*/  BSYNC.RECONVERGENT B0 ;  /* 0x0000000000007941 */ /* 0x000fea0003800200 */
.L_x_73:
[----:B------:R-:W-:Y:S01]  /*5cf0*/  IMAD.MOV.U32 R41, RZ, RZ, 0x0 ;  /* 0x00000000ff297424 */ /* 0x000fe200078e00ff */
[----:B------:R-:W-:Y:S01]  /*5d00*/  MOV R34, R43 ;  /* 0x0000002b00227202 */ /* 0x000fe20000000f00 */
[----:B------:R-:W-:Y:S02]  /*5d10*/  IMAD.MOV.U32 R35, RZ, RZ, R42 ;  /* 0x000000ffff237224 */ /* 0x000fe400078e002a */
[----:B------:R-:W-:Y:S05]  /*5d20*/  RET.REL.NODEC R40 `(_Z26compute_accels_kernel_warpPKdS0_S0_S0_PdS1_S1_i) ;  /* 0xffffffa028b47950 */ /* 0x000fea0003c3ffff */
.L_x_77:
        /* <DEDUP_REMOVED lines=13> */
.L_x_80:


//--------------------- .text._Z23integrate_verlet_kernelPdS_S_S_S_S_S_S_S_di --------------------------
	.section	.text._Z23integrate_verlet_kernelPdS_S_S_S_S_S_S_S_di,"ax",@progbits
	.align	128
        .global         _Z23integrate_verlet_kernelPdS_S_S_S_S_S_S_S_di
        .type           _Z23integrate_verlet_kernelPdS_S_S_S_S_S_S_S_di,@function
        .size           _Z23integrate_verlet_kernelPdS_S_S_S_S_S_S_S_di,(.L_x_83 - _Z23integrate_verlet_kernelPdS_S_S_S_S_S_S_S_di)
        .other          _Z23integrate_verlet_kernelPdS_S_S_S_S_S_S_S_di,@"STO_CUDA_ENTRY STV_DEFAULT"
_Z23integrate_verlet_kernelPdS_S_S_S_S_S_S_S_di:
.text._Z23integrate_verlet_kernelPdS_S_S_S_S_S_S_S_di:
        /* <DEDUP_REMOVED lines=9> */
[----:B------:R-:W1:Y:S07]  /*0090*/  LDCU.64 UR4, c[0x0][0x358] ;  /* 0x00006b00ff0477ac */ /* 0x000e6e0008000a00 */
[----:B------:R-:W2:Y:S08]  /*00a0*/  LDC.64 R4, c[0x0][0x398] ;  /* 0x0000e600ff047b82 */ /* 0x000eb00000000a00 */
[----:B------:R-:W3:Y:S01]  /*00b0*/  LDC.64 R2, c[0x0][0x3c8] ;  /* 0x0000f200ff027b82 */ /* 0x000ee20000000a00 */
[----:B0-----:R-:W-:-:S07]  /*00c0*/  IMAD.WIDE R6, R0, 0x8, R6 ;  /* 0x0000000800067825 */ /* 0x001fce00078e0206 */
[----:B------:R-:W0:Y:S01]  /*00d0*/  LDC.64 R12, c[0x0][0x3b8] ;  /* 0x0000ee00ff0c7b82 */ /* 0x000e220000000a00 */
[----:B-1----:R-:W4:Y:S01]  /*00e0*/  LDG.E.64 R6, desc[UR4][R6.64] ;  /* 0x0000000406067981 */ /* 0x002f22000c1e1b00 */
[----:B--2---:R-:W-:-:S06]  /*00f0*/  IMAD.WIDE R4, R0, 0x8, R4 ;  /* 0x0000000800047825 */ /* 0x004fcc00078e0204 */
[----:B------:R-:W1:Y:S01]  /*0100*/  LDC.64 R14, c[0x0][0x3a0] ;  /* 0x0000e800ff0e7b82 */ /* 0x000e620000000a00 */
[----:B------:R-:W3:Y:S07]  /*0110*/  LDG.E.64 R10, desc[UR4][R4.64] ;  /* 0x00000004040a7981 */ /* 0x000eee000c1e1b00 */
[----:B------:R-:W2:Y:S08]  /*0120*/  LDC.64 R16, c[0x0][0x3c0] ;  /* 0x0000f000ff107b82 */ /* 0x000eb00000000a00 */
[----:B------:R-:W5:Y:S08]  /*0130*/  LDC.64 R18, c[0x0][0x3a8] ;  /* 0x0000ea00ff127b82 */ /* 0x000f700000000a00 */
[----:B------:R-:W2:Y:S01]  /*0140*/  LDC.64 R20, c[0x0][0x390] ;  /* 0x0000e400ff147b82 */ /* 0x000ea20000000a00 */
[----:B----4-:R-:W-:-:S08]  /*0150*/  DMUL R8, R6, 0.5 ;  /* 0x3fe0000006087828 */ /* 0x010fd00000000000 */
[----:B---3--:R-:W-:Y:S01]  /*0160*/  DFMA R8, R8, R2, R10 ;  /* 0x000000020808722b */ /* 0x008fe2000000000a */
[----:B0-----:R-:W-:-:S06]  /*0170*/  IMAD.WIDE R10, R0, 0x8, R12 ;  /* 0x00000008000a7825 */ /* 0x001fcc00078e020c */
[----:B------:R5:W-:Y:S01]  /*0180*/  STG.E.64 desc[UR4][R4.64], R8 ;  /* 0x0000000804007986 */ /* 0x000be2000c101b04 */
[----:B-1----:R-:W-:-:S03]  /*0190*/  IMAD.WIDE R6, R0, 0x8, R14 ;  /* 0x0000000800067825 */ /* 0x002fc600078e020e */
[----:B------:R-:W3:Y:S04]  /*01a0*/  LDG.E.64 R10, desc[UR4][R10.64] ;  /* 0x000000040a0a7981 */ /* 0x000ee8000c1e1b00 */
[----:B------:R-:W4:Y:S01]  /*01b0*/  LDG.E.64 R14, desc[UR4][R6.64] ;  /* 0x00000004060e7981 */ /* 0x000f22000c1e1b00 */
[----:B-----5:R-:W-:Y:S02]  /*01c0*/  IMAD.WIDE R8, R0, 0x8, R18 ;  /* 0x0000000800087825 */ /* 0x020fe400078e0212 */
[----:B------:R-:W0:Y:S01]  /*01d0*/  LDC.64 R18, c[0x0][0x380] ;  /* 0x0000e000ff127b82 */ /* 0x000e220000000a00 */
[----:B---3--:R-:W-:-:S08]  /*01e0*/  DMUL R12, R10, 0.5 ;  /* 0x3fe000000a0c7828 */ /* 0x008fd00000000000 */
[----:B----4-:R-:W-:Y:S01]  /*01f0*/  DFMA R12, R12, R2, R14 ;  /* 0x000000020c0c722b */ /* 0x010fe2000000000e */
[----:B--2---:R-:W-:-:S06]  /*0200*/  IMAD.WIDE R14, R0, 0x8, R16 ;  /* 0x00000008000e7825 */ /* 0x004fcc00078e0210 */
[----:B------:R1:W-:Y:S04]  /*0210*/  STG.E.64 desc[UR4][R6.64], R12 ;  /* 0x0000000c06007986 */ /* 0x0003e8000c101b04 */
[----:B------:R-:W2:Y:S04]  /*0220*/  LDG.E.64 R14, desc[UR4][R14.64] ;  /* 0x000000040e0e7981 */ /* 0x000ea8000c1e1b00 */
[----:B------:R-:W3:Y:S01]  /*0230*/  LDG.E.64 R16, desc[UR4][R8.64] ;  /* 0x0000000408107981 */ /* 0x000ee2000c1e1b00 */
[----:B-1----:R-:W1:Y:S01]  /*0240*/  LDC.64 R12, c[0x0][0x388] ;  /* 0x0000e200ff0c7b82 */ /* 0x002e620000000a00 */
[----:B--2---:R-:W-:-:S08]  /*0250*/  DMUL R10, R14, 0.5 ;  /* 0x3fe000000e0a7828 */ /* 0x004fd00000000000 */
[----:B---3--:R-:W-:Y:S01]  /*0260*/  DFMA R10, R10, R2, R16 ;  /* 0x000000020a0a722b */ /* 0x008fe20000000010 */
[----:B0-----:R-:W-:-:S06]  /*0270*/  IMAD.WIDE R16, R0, 0x8, R18 ;  /* 0x0000000800107825 */ /* 0x001fcc00078e0212 */
[----:B------:R0:W-:Y:S04]  /*0280*/  STG.E.64 desc[UR4][R8.64], R10 ;  /* 0x0000000a08007986 */ /* 0x0001e8000c101b04 */
[----:B------:R-:W2:Y:S04]  /*0290*/  LDG.E.64 R4, desc[UR4][R4.64] ;  /* 0x0000000404047981 */ /* 0x000ea8000c1e1b00 */
[----:B------:R-:W2:Y:S01]  /*02a0*/  LDG.E.64 R18, desc[UR4][R16.64] ;  /* 0x0000000410127981 */ /* 0x000ea2000c1e1b00 */
[----:B-1----:R-:W-:Y:S01]  /*02b0*/  IMAD.WIDE R12, R0, 0x8, R12 ;  /* 0x00000008000c7825 */ /* 0x002fe200078e020c */
[----:B--2---:R-:W-:-:S07]  /*02c0*/  DFMA R18, R4, R2, R18 ;  /* 0x000000020412722b */ /* 0x004fce0000000012 */
[----:B------:R-:W-:Y:S04]  /*02d0*/  STG.E.64 desc[UR4][R16.64], R18 ;  /* 0x0000001210007986 */ /* 0x000fe8000c101b04 */
[----:B------:R-:W2:Y:S04]  /*02e0*/  LDG.E.64 R6, desc[UR4][R6.64] ;  /* 0x0000000406067981 */ /* 0x000ea8000c1e1b00 */
[----:B------:R-:W2:Y:S01]  /*02f0*/  LDG.E.64 R14, desc[UR4][R12.64] ;  /* 0x000000040c0e7981 */ /* 0x000ea2000c1e1b00 */
[----:B0-----:R-:W-:Y:S01]  /*0300*/  IMAD.WIDE R10, R0, 0x8, R20 ;  /* 0x00000008000a7825 */ /* 0x001fe200078e0214 */
[----:B--2---:R-:W-:-:S07]  /*0310*/  DFMA R14, R6, R2, R14 ;  /* 0x00000002060e722b */ /* 0x004fce000000000e */
[----:B------:R-:W-:Y:S04]  /*0320*/  STG.E.64 desc[UR4][R12.64], R14 ;  /* 0x0000000e0c007986 */ /* 0x000fe8000c101b04 */
[----:B------:R-:W2:Y:S04]  /*0330*/  LDG.E.64 R8, desc[UR4][R8.64] ;  /* 0x0000000408087981 */ /* 0x000ea8000c1e1b00 */
[----:B------:R-:W2:Y:S02]  /*0340*/  LDG.E.64 R4, desc[UR4][R10.64] ;  /* 0x000000040a047981 */ /* 0x000ea4000c1e1b00 */
[----:B--2---:R-:W-:-:S07]  /*0350*/  DFMA R4, R8, R2, R4 ;  /* 0x000000020804722b */ /* 0x004fce0000000004 */
[----:B------:R-:W-:Y:S01]  /*0360*/  STG.E.64 desc[UR4][R10.64], R4 ;  /* 0x000000040a007986 */ /* 0x000fe2000c101b04 */
[----:B------:R-:W-:Y:S05]  /*0370*/  EXIT ;  /* 0x000000000000794d */ /* 0x000fea0003800000 */
.L_x_78:
        /* <DEDUP_REMOVED lines=16> */
.L_x_83:


//--------------------- .nv.shared.reserved.0     --------------------------
	.section	.nv.shared.reserved.0,"aw",@nobits
	.weak		__nv_reservedSMEM_offset_0_alias
	.size		__nv_reservedSMEM_offset_0_alias, 0, 64
	.other		__nv_reservedSMEM_offset_0_alias,@"STO_CUDA_RESERVED_SHARED STV_DEFAULT"
__nv_reservedSMEM_offset_0_alias:
	.zero		0
	.zero		64


//--------------------- .nv.constant0._Z30integrate_verlet_finish_kernelPdS_S_PKdS1_S1_di --------------------------
	.section	.nv.constant0._Z30integrate_verlet_finish_kernelPdS_S_PKdS1_S1_di,"a",@progbits
	.sectionflags	@""
	.align	4
.nv.constant0._Z30integrate_verlet_finish_kernelPdS_S_PKdS1_S1_di:
	.zero		956


//--------------------- .nv.constant0._Z26compute_accels_kernel_warpPKdS0_S0_S0_PdS1_S1_i --------------------------
	.section	.nv.constant0._Z26compute_accels_kernel_warpPKdS0_S0_S0_PdS1_S1_i,"a",@progbits
	.sectionflags	@""
	.align	4
.nv.constant0._Z26compute_accels_kernel_warpPKdS0_S0_S0_PdS1_S1_i:
	.zero		956


//--------------------- .nv.constant0._Z23integrate_verlet_kernelPdS_S_S_S_S_S_S_S_di --------------------------
	.section	.nv.constant0._Z23integrate_verlet_kernelPdS_S_S_S_S_S_S_S_di,"a",@progbits
	.sectionflags	@""
	.align	4
.nv.constant0._Z23integrate_verlet_kernelPdS_S_S_S_S_S_S_S_di:
	.zero		980


//--------------------- SYMBOLS --------------------------

	.type		.nv.reservedSmem.offset0,@object
	.size		.nv.reservedSmem.offset0,0x4
